	.target	sm_90a

	.elftype	@"ET_EXEC"


//--------------------- .note.nv.tkinfo           --------------------------
	.section	.note.nv.tkinfo,"",@"SHT_NOTE"
	.sectionflags	@"SHF_NOTE_NV_TKINFO"
	.tkinfo
        /*0018*/ 	.word	0x00000002
        /*0030*/ 	.string	""
        /*0030*/ 	.string	"ptxas"
        /*0030*/ 	.string	"Cuda compilation tools, release 13.0, V13.0.88"
        /*0030*/ 	.string	"Build cuda_13.0.r13.0/compiler.36424714_0"
        /*0030*/ 	.string	"-arch sm_90a -m 64 "



//--------------------- .note.nv.cuinfo           --------------------------
	.section	.note.nv.cuinfo,"",@"SHT_NOTE"
	.sectionflags	@"SHF_NOTE_NV_CUINFO"
        /*0018*/ 	.short	0x0002
        /*001a*/ 	.short	0x005a
        /*001c*/ 	.short	0x0082
	.zero		2


//--------------------- .nv.info                  --------------------------
	.section	.nv.info,"",@"SHT_CUDA_INFO"
	.align	4


	//----- nvinfo : EIATTR_REGCOUNT
	.align		4
        /*0000*/ 	.byte	0x04, 0x2f
        /*0002*/ 	.short	(.L_15 - .L_14)
	.align		4
.L_14:
        /*0004*/ 	.word	index@(_ZN7cutlass13device_kernelINS_4gemm6kernel13GemmUniversalIN4cute5tupleIJiiiiEEENS1_10collective13CollectiveMmaINS1_34MainloopSm90TmaGmmaWarpSpecializedILi2ENS5_IJNS4_1CILi1EEENSA_ILi4EEESB_EEENS1_32KernelTmaWarpSpecializedPingpongEEENS5_IJNSA_ILi64EEENSA_ILi256EEESG_EEEfNS5_IJlSB_lEEEfSJ_NS4_8TiledMMAINS4_8MMA_AtomIJNS4_4SM904GMMA30MMA_64x256x8_F32TF32TF32_SS_TNILNSN_7ScaleInE1ELSP_1EEEEEENS4_6LayoutINS5_IJSB_SB_SB_EEENS5_IJNSA_ILi0EEESU_SU_EEEEENS5_IJNS4_10UnderscoreESX_SX_EEEEENS4_23SM90_TMA_LOAD_MULTICASTENS4_14ComposedLayoutINS4_7SwizzleILi3ELi4ELi3EEENS4_18smem_ptr_flag_bitsILi32EEENSS_INS5_IJNSA_ILi8EEENSA_ILi32EEEEEENS5_IJS17_SB_EEEEEEEvNS4_8identityENS4_13SM90_TMA_LOADES1B_vS1C_EENS_8epilogue10collective6detail29Sm90TmaWarpSpecializedAdapterINS1G_15DefaultEpilogueIfSJ_SJ_NS1F_6thread17LinearCombinationIfLi1EffLNS1K_9ScaleType4KindE0ELNS_15FloatRoundStyleE2EfEENS1_15EpilogueDefaultEEEEEvvEEEEvNT_6ParamsE)
        /*0008*/ 	.word	0x000000a8


	//----- nvinfo : EIATTR_FRAME_SIZE
	.align		4
.L_15:
        /*000c*/ 	.byte	0x04, 0x11
        /*000e*/ 	.short	(.L_17 - .L_16)
	.align		4
.L_16:
        /*0010*/ 	.word	index@(_ZN7cutlass13device_kernelINS_4gemm6kernel13GemmUniversalIN4cute5tupleIJiiiiEEENS1_10collective13CollectiveMmaINS1_34MainloopSm90TmaGmmaWarpSpecializedILi2ENS5_IJNS4_1CILi1EEENSA_ILi4EEESB_EEENS1_32KernelTmaWarpSpecializedPingpongEEENS5_IJNSA_ILi64EEENSA_ILi256EEESG_EEEfNS5_IJlSB_lEEEfSJ_NS4_8TiledMMAINS4_8MMA_AtomIJNS4_4SM904GMMA30MMA_64x256x8_F32TF32TF32_SS_TNILNSN_7ScaleInE1ELSP_1EEEEEENS4_6LayoutINS5_IJSB_SB_SB_EEENS5_IJNSA_ILi0EEESU_SU_EEEEENS5_IJNS4_10UnderscoreESX_SX_EEEEENS4_23SM90_TMA_LOAD_MULTICASTENS4_14ComposedLayoutINS4_7SwizzleILi3ELi4ELi3EEENS4_18smem_ptr_flag_bitsILi32EEENSS_INS5_IJNSA_ILi8EEENSA_ILi32EEEEEENS5_IJS17_SB_EEEEEEEvNS4_8identityENS4_13SM90_TMA_LOADES1B_vS1C_EENS_8epilogue10collective6detail29Sm90TmaWarpSpecializedAdapterINS1G_15DefaultEpilogueIfSJ_SJ_NS1F_6thread17LinearCombinationIfLi1EffLNS1K_9ScaleType4KindE0ELNS_15FloatRoundStyleE2EfEENS1_15EpilogueDefaultEEEEEvvEEEEvNT_6ParamsE)
        /*0014*/ 	.word	0x00000000


	//----- nvinfo : EIATTR_MIN_STACK_SIZE
	.align		4
.L_17:
        /*0018*/ 	.byte	0x04, 0x12
        /*001a*/ 	.short	(.L_19 - .L_18)
	.align		4
.L_18:
        /*001c*/ 	.word	index@(_ZN7cutlass13device_kernelINS_4gemm6kernel13GemmUniversalIN4cute5tupleIJiiiiEEENS1_10collective13CollectiveMmaINS1_34MainloopSm90TmaGmmaWarpSpecializedILi2ENS5_IJNS4_1CILi1EEENSA_ILi4EEESB_EEENS1_32KernelTmaWarpSpecializedPingpongEEENS5_IJNSA_ILi64EEENSA_ILi256EEESG_EEEfNS5_IJlSB_lEEEfSJ_NS4_8TiledMMAINS4_8MMA_AtomIJNS4_4SM904GMMA30MMA_64x256x8_F32TF32TF32_SS_TNILNSN_7ScaleInE1ELSP_1EEEEEENS4_6LayoutINS5_IJSB_SB_SB_EEENS5_IJNSA_ILi0EEESU_SU_EEEEENS5_IJNS4_10UnderscoreESX_SX_EEEEENS4_23SM90_TMA_LOAD_MULTICASTENS4_14ComposedLayoutINS4_7SwizzleILi3ELi4ELi3EEENS4_18smem_ptr_flag_bitsILi32EEENSS_INS5_IJNSA_ILi8EEENSA_ILi32EEEEEENS5_IJS17_SB_EEEEEEEvNS4_8identityENS4_13SM90_TMA_LOADES1B_vS1C_EENS_8epilogue10collective6detail29Sm90TmaWarpSpecializedAdapterINS1G_15DefaultEpilogueIfSJ_SJ_NS1F_6thread17LinearCombinationIfLi1EffLNS1K_9ScaleType4KindE0ELNS_15FloatRoundStyleE2EfEENS1_15EpilogueDefaultEEEEEvvEEEEvNT_6ParamsE)
        /*0020*/ 	.word	0x00000000
.L_19:


//--------------------- .nv.compat                --------------------------
	.section	.nv.compat,"",@"SHT_CUDA_COMPAT_INFO"
	.align	4
        /*0000*/ 	.byte	0x02, 0x09, 0x01, 0x00, 0x02, 0x02, 0x04, 0x00, 0x02, 0x05, 0x05, 0x00, 0x03, 0x07, 0x01, 0x01
        /*0010*/ 	.byte	0x02, 0x03, 0x01, 0x00, 0x02, 0x06, 0x01, 0x00, 0x04, 0x0b, 0x08, 0x00, 0x00, 0x00, 0x00, 0x00
        /*0020*/ 	.byte	0x00, 0x00, 0x00, 0x00


//--------------------- .nv.info._ZN7cutlass13device_kernelINS_4gemm6kernel13GemmUniversalIN4cute5tupleIJiiiiEEENS1_10collective13CollectiveMmaINS1_34MainloopSm90TmaGmmaWarpSpecializedILi2ENS5_IJNS4_1CILi1EEENSA_ILi4EEESB_EEENS1_32KernelTmaWarpSpecializedPingpongEEENS5_IJNSA_ILi64EEENSA_ILi256EEESG_EEEfNS5_IJlSB_lEEEfSJ_NS4_8TiledMMAINS4_8MMA_AtomIJNS4_4SM904GMMA30MMA_64x256x8_F32TF32TF32_SS_TNILNSN_7ScaleInE1ELSP_1EEEEEENS4_6LayoutINS5_IJSB_SB_SB_EEENS5_IJNSA_ILi0EEESU_SU_EEEEENS5_IJNS4_10UnderscoreESX_SX_EEEEENS4_23SM90_TMA_LOAD_MULTICASTENS4_14ComposedLayoutINS4_7SwizzleILi3ELi4ELi3EEENS4_18smem_ptr_flag_bitsILi32EEENSS_INS5_IJNSA_ILi8EEENSA_ILi32EEEEEENS5_IJS17_SB_EEEEEEEvNS4_8identityENS4_13SM90_TMA_LOADES1B_vS1C_EENS_8epilogue10collective6detail29Sm90TmaWarpSpecializedAdapterINS1G_15DefaultEpilogueIfSJ_SJ_NS1F_6thread17LinearCombinationIfLi1EffLNS1K_9ScaleType4KindE0ELNS_15FloatRoundStyleE2EfEENS1_15EpilogueDefaultEEEEEvvEEEEvNT_6ParamsE --------------------------
	.section	.nv.info._ZN7cutlass13device_kernelINS_4gemm6kernel13GemmUniversalIN4cute5tupleIJiiiiEEENS1_10collective13CollectiveMmaINS1_34MainloopSm90TmaGmmaWarpSpecializedILi2ENS5_IJNS4_1CILi1EEENSA_ILi4EEESB_EEENS1_32KernelTmaWarpSpecializedPingpongEEENS5_IJNSA_ILi64EEENSA_ILi256EEESG_EEEfNS5_IJlSB_lEEEfSJ_NS4_8TiledMMAINS4_8MMA_AtomIJNS4_4SM904GMMA30MMA_64x256x8_F32TF32TF32_SS_TNILNSN_7ScaleInE1ELSP_1EEEEEENS4_6LayoutINS5_IJSB_SB_SB_EEENS5_IJNSA_ILi0EEESU_SU_EEEEENS5_IJNS4_10UnderscoreESX_SX_EEEEENS4_23SM90_TMA_LOAD_MULTICASTENS4_14ComposedLayoutINS4_7SwizzleILi3ELi4ELi3EEENS4_18smem_ptr_flag_bitsILi32EEENSS_INS5_IJNSA_ILi8EEENSA_ILi32EEEEEENS5_IJS17_SB_EEEEEEEvNS4_8identityENS4_13SM90_TMA_LOADES1B_vS1C_EENS_8epilogue10collective6detail29Sm90TmaWarpSpecializedAdapterINS1G_15DefaultEpilogueIfSJ_SJ_NS1F_6thread17LinearCombinationIfLi1EffLNS1K_9ScaleType4KindE0ELNS_15FloatRoundStyleE2EfEENS1_15EpilogueDefaultEEEEEvvEEEEvNT_6ParamsE,"",@"SHT_CUDA_INFO"
	.sectionflags	@""
	.align	4


	//----- nvinfo : EIATTR_CUDA_API_VERSION
	.align		4
        /*0000*/ 	.byte	0x04, 0x37
        /*0002*/ 	.short	(.L_21 - .L_20)
.L_20:
        /*0004*/ 	.word	0x00000082


	//----- nvinfo : EIATTR_KPARAM_INFO
	.align		4
.L_21:
        /*0008*/ 	.byte	0x04, 0x17
        /*000a*/ 	.short	(.L_23 - .L_22)
.L_22:
        /*000c*/ 	.word	0x00000000
        /*0010*/ 	.short	0x0000
        /*0012*/ 	.short	0x0070
        /*0014*/ 	.byte	0x00, 0xf0, 0x01, 0x10


	//----- nvinfo : EIATTR_SPARSE_MMA_MASK
	.align		4
.L_23:
        /*0018*/ 	.byte	0x03, 0x50
        /*001a*/ 	.short	0x0000


	//----- nvinfo : EIATTR_MAXREG_COUNT
	.align		4
        /*001c*/ 	.byte	0x03, 0x1b
        /*001e*/ 	.short	0x00a8


	//----- nvinfo : EIATTR_NUM_BARRIERS
	.align		4
        /*0020*/ 	.byte	0x02, 0x4c
        /*0022*/ 	.byte	0x01
	.zero		1


	//----- nvinfo : EIATTR_EXTERNS
	.align		4
        /*0024*/ 	.byte	0x04, 0x0f
        /*0026*/ 	.short	(.L_25 - .L_24)


	//   ....[0]....
	.align		4
.L_24:
        /*0028*/ 	.word	index@(__assertfail)


	//----- nvinfo : EIATTR_MERCURY_ISA_VERSION
	.align		4
.L_25:
        /*002c*/ 	.byte	0x03, 0x5f
        /*002e*/ 	.short	0x0101


	//----- nvinfo : EIATTR_INT_WARP_WIDE_INSTR_OFFSETS
	.align		4
        /*0030*/ 	.byte	0x04, 0x31
        /*0032*/ 	.short	(.L_27 - .L_26)


	//   ....[0]....
.L_26:
        /*0034*/ 	.word	0x00000550


	//   ....[1]....
        /*0038*/ 	.word	0x00000590


	//   ....[2]....
        /*003c*/ 	.word	0x00000620


	//   ....[3]....
        /*0040*/ 	.word	0x00000650


	//   ....[4]....
        /*0044*/ 	.word	0x00000690


	//   ....[5]....
        /*0048*/ 	.word	0x000006a0


	//   ....[6]....
        /*004c*/ 	.word	0x00000760


	//   ....[7]....
        /*0050*/ 	.word	0x000007c0


	//   ....[8]....
        /*0054*/ 	.word	0x00002500


	//----- nvinfo : EIATTR_COOP_GROUP_MASK_REGIDS
	.align		4
.L_27:
        /*0058*/ 	.byte	0x04, 0x29
        /*005a*/ 	.short	(.L_29 - .L_28)


	//   ....[0]....
.L_28:
        /*005c*/ 	.word	0xffffffff


	//   ....[1]....
        /*0060*/ 	.word	0xffffffff


	//   ....[2]....
        /*0064*/ 	.word	0xffffffff


	//   ....[3]....
        /*0068*/ 	.word	0xffffffff


	//   ....[4]....
        /*006c*/ 	.word	0xffffffff


	//   ....[5]....
        /*0070*/ 	.word	0xffffffff


	//   ....[6]....
        /*0074*/ 	.word	0xffffffff


	//----- nvinfo : EIATTR_COOP_GROUP_INSTR_OFFSETS
	.align		4
.L_29:
        /*0078*/ 	.byte	0x04, 0x28
        /*007a*/ 	.short	(.L_31 - .L_30)


	//   ....[0]....
.L_30:
        /*007c*/ 	.word	0x00000060


	//   ....[1]....
        /*0080*/ 	.word	0x00000080


	//   ....[2]....
        /*0084*/ 	.word	0x00000180


	//   ....[3]....
        /*0088*/ 	.word	0x00000370


	//   ....[4]....
        /*008c*/ 	.word	0x000003b0


	//   ....[5]....
        /*0090*/ 	.word	0x000004a0


	//   ....[6]....
        /*0094*/ 	.word	0x000008d0


	//----- nvinfo : EIATTR_REG_RECONFIG
	.align		4
.L_31:
        /*0098*/ 	.byte	0x01, 0x54
	.zero		2


	//----- nvinfo : EIATTR_SYSCALL_OFFSETS
	.align		4
        /*009c*/ 	.byte	0x04, 0x46
        /*009e*/ 	.short	(.L_33 - .L_32)


	//   ....[0]....
.L_32:
        /*00a0*/ 	.word	0x00001820


	//----- nvinfo : EIATTR_MBARRIER_INSTR_OFFSETS
	.align		4
.L_33:
        /*00a4*/ 	.byte	0x04, 0x39
        /*00a6*/ 	.short	(.L_35 - .L_34)


	//   ....[0]....
.L_34:
        /*00a8*/ 	.word	0x00000320
        /*00ac*/ 	.word	0x000000ff
        /*00b0*/ 	.word	0x00000000
        /*00b4*/ 	.short	0x0100
        /*00b6*/ 	.byte	0x07
	.zero		1


	//   ....[1]....
        /*00b8*/ 	.word	0x00000330
        /*00bc*/ 	.word	0x000000ff
        /*00c0*/ 	.word	0x00000010
        /*00c4*/ 	.short	0x0100
        /*00c6*/ 	.byte	0x07
	.zero		1


	//   ....[2]....
        /*00c8*/ 	.word	0x00000340
        /*00cc*/ 	.word	0x000000ff
        /*00d0*/ 	.word	0x00000008
        /*00d4*/ 	.short	0x0100
        /*00d6*/ 	.byte	0x07
	.zero		1


	//   ....[3]....
        /*00d8*/ 	.word	0x00000350
        /*00dc*/ 	.word	0x000000ff
        /*00e0*/ 	.word	0x00000018
        /*00e4*/ 	.short	0x0100
        /*00e6*/ 	.byte	0x07
	.zero		1


	//   ....[4]....
        /*00e8*/ 	.word	0x000007a0
        /*00ec*/ 	.word	0x000000ff
        /*00f0*/ 	.word	0x00000050
        /*00f4*/ 	.short	0x0100
        /*00f6*/ 	.byte	0x0d
	.zero		1


	//   ....[5]....
        /*00f8*/ 	.word	0x000007e0
        /*00fc*/ 	.word	0x000000ff
        /*0100*/ 	.word	0x00000058
        /*0104*/ 	.short	0x0100
        /*0106*/ 	.byte	0x0d
	.zero		1


	//   ....[6]....
        /*0108*/ 	.word	0x00000810
        /*010c*/ 	.word	0x000000ff
        /*0110*/ 	.word	0x00000030
        /*0114*/ 	.short	0x0100
        /*0116*/ 	.byte	0x10
	.zero		1


	//   ....[7]....
        /*0118*/ 	.word	0x00000860
        /*011c*/ 	.word	0x000000ff
        /*0120*/ 	.word	0x00000038
        /*0124*/ 	.short	0x0100
        /*0126*/ 	.byte	0x10
	.zero		1


	//   ....[8]....
        /*0128*/ 	.word	0x00000870
        /*012c*/ 	.word	0x000000ff
        /*0130*/ 	.word	0x00000040
        /*0134*/ 	.short	0x0100
        /*0136*/ 	.byte	0x10
	.zero		1


	//   ....[9]....
        /*0138*/ 	.word	0x00000880
        /*013c*/ 	.word	0x000000ff
        /*0140*/ 	.word	0x00000048
        /*0144*/ 	.short	0x0100
        /*0146*/ 	.byte	0x10
	.zero		1


	//   ....[10]....
        /*0148*/ 	.word	0x00001700
        /*014c*/ 	.word	0x0000009c
        /*0150*/ 	.word	0x00000000
        /*0154*/ 	.short	0x010a
        /*0156*/ 	.byte	0x2d
	.zero		1


	//   ....[11]....
        /*0158*/ 	.word	0x000018b0
        /*015c*/ 	.word	0x00000003
        /*0160*/ 	.word	0x00000000
        /*0164*/ 	.short	0x010a
        /*0166*/ 	.byte	0x3f
	.zero		1


	//   ....[12]....
        /*0168*/ 	.word	0x00001910
        /*016c*/ 	.word	0x00000003
        /*0170*/ 	.word	0x00000000
        /*0174*/ 	.short	0x010a
        /*0176*/ 	.byte	0x3f
	.zero		1


	//   ....[13]....
        /*0178*/ 	.word	0x00001ea0
        /*017c*/ 	.word	0x000000ff
        /*0180*/ 	.word	0x00000000
        /*0184*/ 	.short	0x010a
        /*0186*/ 	.byte	0x07
	.zero		1


	//   ....[14]....
        /*0188*/ 	.word	0x00001ee0
        /*018c*/ 	.word	0x000000ff
        /*0190*/ 	.word	0x00000000
        /*0194*/ 	.short	0x010a
        /*0196*/ 	.byte	0x07
	.zero		1


	//   ....[15]....
        /*0198*/ 	.word	0x00002380
        /*019c*/ 	.word	0x00000005
        /*01a0*/ 	.word	0x00000000
        /*01a4*/ 	.short	0x0101
        /*01a6*/ 	.byte	0x3f
	.zero		1


	//   ....[16]....
        /*01a8*/ 	.word	0x00002480
        /*01ac*/ 	.word	0x0000009d
        /*01b0*/ 	.word	0x00000000
        /*01b4*/ 	.short	0x0101
        /*01b6*/ 	.byte	0x2e
	.zero		1


	//   ....[17]....
        /*01b8*/ 	.word	0x00002580
        /*01bc*/ 	.word	0x00000003
        /*01c0*/ 	.word	0x00000000
        /*01c4*/ 	.short	0x0101
        /*01c6*/ 	.byte	0x3f
	.zero		1


	//   ....[18]....
        /*01c8*/ 	.word	0x00002640
        /*01cc*/ 	.word	0x0000009c
        /*01d0*/ 	.word	0x00000010
        /*01d4*/ 	.short	0x010a
        /*01d6*/ 	.byte	0x2d
	.zero		1


	//   ....[19]....
        /*01d8*/ 	.word	0x00008be0
        /*01dc*/ 	.word	0x0000009f
        /*01e0*/ 	.word	0x00000000
        /*01e4*/ 	.short	0x0101
        /*01e6*/ 	.byte	0x2e
	.zero		1


	//   ....[20]....
        /*01e8*/ 	.word	0x00009600
        /*01ec*/ 	.word	0x0000000c
        /*01f0*/ 	.word	0x00000010
        /*01f4*/ 	.short	0x010a
        /*01f6*/ 	.byte	0x3f
	.zero		1


	//   ....[21]....
        /*01f8*/ 	.word	0x00009b00
        /*01fc*/ 	.word	0x00000004
        /*0200*/ 	.word	0x00000058
        /*0204*/ 	.short	0x0101
        /*0206*/ 	.byte	0x3f
	.zero		1


	//   ....[22]....
        /*0208*/ 	.word	0x0000a210
        /*020c*/ 	.word	0x00000007
        /*0210*/ 	.word	0x00000000
        /*0214*/ 	.short	0x010a
        /*0216*/ 	.byte	0x3f
	.zero		1


	//   ....[23]....
        /*0218*/ 	.word	0x0000a290
        /*021c*/ 	.word	0x00000003
        /*0220*/ 	.word	0x00000000
        /*0224*/ 	.short	0x010a
        /*0226*/ 	.byte	0x3f
	.zero		1


	//   ....[24]....
        /*0228*/ 	.word	0x0000a2f0
        /*022c*/ 	.word	0x0000009e
        /*0230*/ 	.word	0x00000000
        /*0234*/ 	.short	0x010a
        /*0236*/ 	.byte	0x3f
	.zero		1


	//   ....[25]....
        /*0238*/ 	.word	0x0000a340
        /*023c*/ 	.word	0x00000003
        /*0240*/ 	.word	0x00000000
        /*0244*/ 	.short	0x010a
        /*0246*/ 	.byte	0x3f
	.zero		1


	//   ....[26]....
        /*0248*/ 	.word	0x0000a3a0
        /*024c*/ 	.word	0x00000005
        /*0250*/ 	.word	0x00000000
        /*0254*/ 	.short	0x010a
        /*0256*/ 	.byte	0x3f
	.zero		1


	//   ....[27]....
        /*0258*/ 	.word	0x0000a3f0
        /*025c*/ 	.word	0x0000009e
        /*0260*/ 	.word	0x00000010
        /*0264*/ 	.short	0x010a
        /*0266*/ 	.byte	0x3f
	.zero		1


	//   ....[28]....
        /*0268*/ 	.word	0x0000a4c0
        /*026c*/ 	.word	0x0000000c
        /*0270*/ 	.word	0x00000010
        /*0274*/ 	.short	0x010a
        /*0276*/ 	.byte	0x3f
	.zero		1


	//   ....[29]....
        /*0278*/ 	.word	0x0000a590
        /*027c*/ 	.word	0x00000007
        /*0280*/ 	.word	0x00000000
        /*0284*/ 	.short	0x010a
        /*0286*/ 	.byte	0x3f
	.zero		1


	//----- nvinfo : EIATTR_NUM_MBARRIERS
	.align		4
.L_35:
        /*0288*/ 	.byte	0x03, 0x38
        /*028a*/ 	.short	0x000a


	//----- nvinfo : EIATTR_EXIT_INSTR_OFFSETS
	.align		4
        /*028c*/ 	.byte	0x04, 0x1c
        /*028e*/ 	.short	(.L_37 - .L_36)


	//   ....[0]....
.L_36:
        /*0290*/ 	.word	0x000013e0


	//   ....[1]....
        /*0294*/ 	.word	0x00001440


	//   ....[2]....
        /*0298*/ 	.word	0x000092f0


	//   ....[3]....
        /*029c*/ 	.word	0x00009320


	//   ....[4]....
        /*02a0*/ 	.word	0x0000a2e0


	//----- nvinfo : EIATTR_MAX_THREADS
	.align		4
.L_37:
        /*02a4*/ 	.byte	0x04, 0x05
        /*02a6*/ 	.short	(.L_39 - .L_38)
.L_38:
        /*02a8*/ 	.word	0x00000180
        /*02ac*/ 	.word	0x00000001
        /*02b0*/ 	.word	0x00000001


	//----- nvinfo : EIATTR_CRS_STACK_SIZE
	.align		4
.L_39:
        /*02b4*/ 	.byte	0x04, 0x1e
        /*02b6*/ 	.short	(.L_41 - .L_40)
.L_40:
        /*02b8*/ 	.word	0x00000000


	//----- nvinfo : EIATTR_CBANK_PARAM_SIZE
	.align		4
.L_41:
        /*02bc*/ 	.byte	0x03, 0x19
        /*02be*/ 	.short	0x0470


	//----- nvinfo : EIATTR_PARAM_CBANK
	.align		4
        /*02c0*/ 	.byte	0x04, 0x0a
        /*02c2*/ 	.short	(.L_43 - .L_42)
	.align		4
.L_42:
        /*02c4*/ 	.word	index@(.nv.constant0._ZN7cutlass13device_kernelINS_4gemm6kernel13GemmUniversalIN4cute5tupleIJiiiiEEENS1_10collective13CollectiveMmaINS1_34MainloopSm90TmaGmmaWarpSpecializedILi2ENS5_IJNS4_1CILi1EEENSA_ILi4EEESB_EEENS1_32KernelTmaWarpSpecializedPingpongEEENS5_IJNSA_ILi64EEENSA_ILi256EEESG_EEEfNS5_IJlSB_lEEEfSJ_NS4_8TiledMMAINS4_8MMA_AtomIJNS4_4SM904GMMA30MMA_64x256x8_F32TF32TF32_SS_TNILNSN_7ScaleInE1ELSP_1EEEEEENS4_6LayoutINS5_IJSB_SB_SB_EEENS5_IJNSA_ILi0EEESU_SU_EEEEENS5_IJNS4_10UnderscoreESX_SX_EEEEENS4_23SM90_TMA_LOAD_MULTICASTENS4_14ComposedLayoutINS4_7SwizzleILi3ELi4ELi3EEENS4_18smem_ptr_flag_bitsILi32EEENSS_INS5_IJNSA_ILi8EEENSA_ILi32EEEEEENS5_IJS17_SB_EEEEEEEvNS4_8identityENS4_13SM90_TMA_LOADES1B_vS1C_EENS_8epilogue10collective6detail29Sm90TmaWarpSpecializedAdapterINS1G_15DefaultEpilogueIfSJ_SJ_NS1F_6thread17LinearCombinationIfLi1EffLNS1K_9ScaleType4KindE0ELNS_15FloatRoundStyleE2EfEENS1_15EpilogueDefaultEEEEEvvEEEEvNT_6ParamsE)
        /*02c8*/ 	.short	0x0210
        /*02ca*/ 	.short	0x0470


	//----- nvinfo : EIATTR_SW_WAR
	.align		4
.L_43:
        /*02cc*/ 	.byte	0x04, 0x36
        /*02ce*/ 	.short	(.L_45 - .L_44)
.L_44:
        /*02d0*/ 	.word	0x00000008
.L_45:


//--------------------- .nv.callgraph             --------------------------
	.section	.nv.callgraph,"",@"SHT_CUDA_CALLGRAPH"
	.align	4
	.sectionentsize	8
	.align		4
        /*0000*/ 	.word	0x00000000
	.align		4
        /*0004*/ 	.word	0xffffffff
	.align		4
        /*0008*/ 	.word	index@(_ZN7cutlass13device_kernelINS_4gemm6kernel13GemmUniversalIN4cute5tupleIJiiiiEEENS1_10collective13CollectiveMmaINS1_34MainloopSm90TmaGmmaWarpSpecializedILi2ENS5_IJNS4_1CILi1EEENSA_ILi4EEESB_EEENS1_32KernelTmaWarpSpecializedPingpongEEENS5_IJNSA_ILi64EEENSA_ILi256EEESG_EEEfNS5_IJlSB_lEEEfSJ_NS4_8TiledMMAINS4_8MMA_AtomIJNS4_4SM904GMMA30MMA_64x256x8_F32TF32TF32_SS_TNILNSN_7ScaleInE1ELSP_1EEEEEENS4_6LayoutINS5_IJSB_SB_SB_EEENS5_IJNSA_ILi0EEESU_SU_EEEEENS5_IJNS4_10UnderscoreESX_SX_EEEEENS4_23SM90_TMA_LOAD_MULTICASTENS4_14ComposedLayoutINS4_7SwizzleILi3ELi4ELi3EEENS4_18smem_ptr_flag_bitsILi32EEENSS_INS5_IJNSA_ILi8EEENSA_ILi32EEEEEENS5_IJS17_SB_EEEEEEEvNS4_8identityENS4_13SM90_TMA_LOADES1B_vS1C_EENS_8epilogue10collective6detail29Sm90TmaWarpSpecializedAdapterINS1G_15DefaultEpilogueIfSJ_SJ_NS1F_6thread17LinearCombinationIfLi1EffLNS1K_9ScaleType4KindE0ELNS_15FloatRoundStyleE2EfEENS1_15EpilogueDefaultEEEEEvvEEEEvNT_6ParamsE)
	.align		4
        /*000c*/ 	.word	index@(__assertfail)
	.align		4
        /*0010*/ 	.word	0x00000000
	.align		4
        /*0014*/ 	.word	0xfffffffe
	.align		4
        /*0018*/ 	.word	0x00000000
	.align		4
        /*001c*/ 	.word	0xfffffffd
	.align		4
        /*0020*/ 	.word	0x00000000
	.align		4
        /*0024*/ 	.word	0xfffffffc


//--------------------- .nv.constant4             --------------------------
	.section	.nv.constant4,"a",@progbits
	.align	8
	.align		8
.nv.constant4:
        /*0000*/ 	.dword	__assertfail
	.align		8
        /*0008*/ 	.dword	__unnamed_1
	.align		8
        /*0010*/ 	.dword	_ZN40_INTERNAL_5cbec034_4_k_cu_113eb342_275304cuda3std3__45__cpo5beginE
	.align		8
        /*0018*/ 	.dword	_ZN40_INTERNAL_5cbec034_4_k_cu_113eb342_275304cuda3std3__45__cpo3endE
	.align		8
        /*0020*/ 	.dword	_ZN40_INTERNAL_5cbec034_4_k_cu_113eb342_275304cuda3std3__45__cpo6cbeginE
	.align		8
        /*0028*/ 	.dword	_ZN40_INTERNAL_5cbec034_4_k_cu_113eb342_275304cuda3std3__45__cpo4cendE
	.align		8
        /*0030*/ 	.dword	_ZN40_INTERNAL_5cbec034_4_k_cu_113eb342_275304cuda3std3__442_GLOBAL__N__5cbec034_4_k_cu_113eb342_275306ignoreE
	.align		8
        /*0038*/ 	.dword	_ZN40_INTERNAL_5cbec034_4_k_cu_113eb342_275304cuda3std3__419piecewise_constructE
	.align		8
        /*0040*/ 	.dword	_ZN40_INTERNAL_5cbec034_4_k_cu_113eb342_275304cuda3std3__48in_placeE
	.align		8
        /*0048*/ 	.dword	_ZN40_INTERNAL_5cbec034_4_k_cu_113eb342_275304cuda3std6ranges3__45__cpo4swapE
	.align		8
        /*0050*/ 	.dword	_ZN40_INTERNAL_5cbec034_4_k_cu_113eb342_275304cuda3std6ranges3__45__cpo9iter_moveE
	.align		8
        /*0058*/ 	.dword	_ZN40_INTERNAL_5cbec034_4_k_cu_113eb342_275304cute7productE
	.align		8
        /*0060*/ 	.dword	_ZN40_INTERNAL_5cbec034_4_k_cu_113eb342_275304cute1_E
	.align		8
        /*0068*/ 	.dword	$str$22
	.align		8
        /*0070*/ 	.dword	$str$23


//--------------------- .text._ZN7cutlass13device_kernelINS_4gemm6kernel13GemmUniversalIN4cute5tupleIJiiiiEEENS1_10collective13CollectiveMmaINS1_34MainloopSm90TmaGmmaWarpSpecializedILi2ENS5_IJNS4_1CILi1EEENSA_ILi4EEESB_EEENS1_32KernelTmaWarpSpecializedPingpongEEENS5_IJNSA_ILi64EEENSA_ILi256EEESG_EEEfNS5_IJlSB_lEEEfSJ_NS4_8TiledMMAINS4_8MMA_AtomIJNS4_4SM904GMMA30MMA_64x256x8_F32TF32TF32_SS_TNILNSN_7ScaleInE1ELSP_1EEEEEENS4_6LayoutINS5_IJSB_SB_SB_EEENS5_IJNSA_ILi0EEESU_SU_EEEEENS5_IJNS4_10UnderscoreESX_SX_EEEEENS4_23SM90_TMA_LOAD_MULTICASTENS4_14ComposedLayoutINS4_7SwizzleILi3ELi4ELi3EEENS4_18smem_ptr_flag_bitsILi32EEENSS_INS5_IJNSA_ILi8EEENSA_ILi32EEEEEENS5_IJS17_SB_EEEEEEEvNS4_8identityENS4_13SM90_TMA_LOADES1B_vS1C_EENS_8epilogue10collective6detail29Sm90TmaWarpSpecializedAdapterINS1G_15DefaultEpilogueIfSJ_SJ_NS1F_6thread17LinearCombinationIfLi1EffLNS1K_9ScaleType4KindE0ELNS_15FloatRoundStyleE2EfEENS1_15EpilogueDefaultEEEEEvvEEEEvNT_6ParamsE --------------------------
	.section	.text._ZN7cutlass13device_kernelINS_4gemm6kernel13GemmUniversalIN4cute5tupleIJiiiiEEENS1_10collective13CollectiveMmaINS1_34MainloopSm90TmaGmmaWarpSpecializedILi2ENS5_IJNS4_1CILi1EEENSA_ILi4EEESB_EEENS1_32KernelTmaWarpSpecializedPingpongEEENS5_IJNSA_ILi64EEENSA_ILi256EEESG_EEEfNS5_IJlSB_lEEEfSJ_NS4_8TiledMMAINS4_8MMA_AtomIJNS4_4SM904GMMA30MMA_64x256x8_F32TF32TF32_SS_TNILNSN_7ScaleInE1ELSP_1EEEEEENS4_6LayoutINS5_IJSB_SB_SB_EEENS5_IJNSA_ILi0EEESU_SU_EEEEENS5_IJNS4_10UnderscoreESX_SX_EEEEENS4_23SM90_TMA_LOAD_MULTICASTENS4_14ComposedLayoutINS4_7SwizzleILi3ELi4ELi3EEENS4_18smem_ptr_flag_bitsILi32EEENSS_INS5_IJNSA_ILi8EEENSA_ILi32EEEEEENS5_IJS17_SB_EEEEEEEvNS4_8identityENS4_13SM90_TMA_LOADES1B_vS1C_EENS_8epilogue10collective6detail29Sm90TmaWarpSpecializedAdapterINS1G_15DefaultEpilogueIfSJ_SJ_NS1F_6thread17LinearCombinationIfLi1EffLNS1K_9ScaleType4KindE0ELNS_15FloatRoundStyleE2EfEENS1_15EpilogueDefaultEEEEEvvEEEEvNT_6ParamsE,"ax",@progbits
	.align	128
.text._ZN7cutlass13device_kernelINS_4gemm6kernel13GemmUniversalIN4cute5tupleIJiiiiEEENS1_10collective13CollectiveMmaINS1_34MainloopSm90TmaGmmaWarpSpecializedILi2ENS5_IJNS4_1CILi1EEENSA_ILi4EEESB_EEENS1_32KernelTmaWarpSpecializedPingpongEEENS5_IJNSA_ILi64EEENSA_ILi256EEESG_EEEfNS5_IJlSB_lEEEfSJ_NS4_8TiledMMAINS4_8MMA_AtomIJNS4_4SM904GMMA30MMA_64x256x8_F32TF32TF32_SS_TNILNSN_7ScaleInE1ELSP_1EEEEEENS4_6LayoutINS5_IJSB_SB_SB_EEENS5_IJNSA_ILi0EEESU_SU_EEEEENS5_IJNS4_10UnderscoreESX_SX_EEEEENS4_23SM90_TMA_LOAD_MULTICASTENS4_14ComposedLayoutINS4_7SwizzleILi3ELi4ELi3EEENS4_18smem_ptr_flag_bitsILi32EEENSS_INS5_IJNSA_ILi8EEENSA_ILi32EEEEEENS5_IJS17_SB_EEEEEEEvNS4_8identityENS4_13SM90_TMA_LOADES1B_vS1C_EENS_8epilogue10collective6detail29Sm90TmaWarpSpecializedAdapterINS1G_15DefaultEpilogueIfSJ_SJ_NS1F_6thread17LinearCombinationIfLi1EffLNS1K_9ScaleType4KindE0ELNS_15FloatRoundStyleE2EfEENS1_15EpilogueDefaultEEEEEvvEEEEvNT_6ParamsE:
        .type           _ZN7cutlass13device_kernelINS_4gemm6kernel13GemmUniversalIN4cute5tupleIJiiiiEEENS1_10collective13CollectiveMmaINS1_34MainloopSm90TmaGmmaWarpSpecializedILi2ENS5_IJNS4_1CILi1EEENSA_ILi4EEESB_EEENS1_32KernelTmaWarpSpecializedPingpongEEENS5_IJNSA_ILi64EEENSA_ILi256EEESG_EEEfNS5_IJlSB_lEEEfSJ_NS4_8TiledMMAINS4_8MMA_AtomIJNS4_4SM904GMMA30MMA_64x256x8_F32TF32TF32_SS_TNILNSN_7ScaleInE1ELSP_1EEEEEENS4_6LayoutINS5_IJSB_SB_SB_EEENS5_IJNSA_ILi0EEESU_SU_EEEEENS5_IJNS4_10UnderscoreESX_SX_EEEEENS4_23SM90_TMA_LOAD_MULTICASTENS4_14ComposedLayoutINS4_7SwizzleILi3ELi4ELi3EEENS4_18smem_ptr_flag_bitsILi32EEENSS_INS5_IJNSA_ILi8EEENSA_ILi32EEEEEENS5_IJS17_SB_EEEEEEEvNS4_8identityENS4_13SM90_TMA_LOADES1B_vS1C_EENS_8epilogue10collective6detail29Sm90TmaWarpSpecializedAdapterINS1G_15DefaultEpilogueIfSJ_SJ_NS1F_6thread17LinearCombinationIfLi1EffLNS1K_9ScaleType4KindE0ELNS_15FloatRoundStyleE2EfEENS1_15EpilogueDefaultEEEEEvvEEEEvNT_6ParamsE,@function
        .size           _ZN7cutlass13device_kernelINS_4gemm6kernel13GemmUniversalIN4cute5tupleIJiiiiEEENS1_10collective13CollectiveMmaINS1_34MainloopSm90TmaGmmaWarpSpecializedILi2ENS5_IJNS4_1CILi1EEENSA_ILi4EEESB_EEENS1_32KernelTmaWarpSpecializedPingpongEEENS5_IJNSA_ILi64EEENSA_ILi256EEESG_EEEfNS5_IJlSB_lEEEfSJ_NS4_8TiledMMAINS4_8MMA_AtomIJNS4_4SM904GMMA30MMA_64x256x8_F32TF32TF32_SS_TNILNSN_7ScaleInE1ELSP_1EEEEEENS4_6LayoutINS5_IJSB_SB_SB_EEENS5_IJNSA_ILi0EEESU_SU_EEEEENS5_IJNS4_10UnderscoreESX_SX_EEEEENS4_23SM90_TMA_LOAD_MULTICASTENS4_14ComposedLayoutINS4_7SwizzleILi3ELi4ELi3EEENS4_18smem_ptr_flag_bitsILi32EEENSS_INS5_IJNSA_ILi8EEENSA_ILi32EEEEEENS5_IJS17_SB_EEEEEEEvNS4_8identityENS4_13SM90_TMA_LOADES1B_vS1C_EENS_8epilogue10collective6detail29Sm90TmaWarpSpecializedAdapterINS1G_15DefaultEpilogueIfSJ_SJ_NS1F_6thread17LinearCombinationIfLi1EffLNS1K_9ScaleType4KindE0ELNS_15FloatRoundStyleE2EfEENS1_15EpilogueDefaultEEEEEvvEEEEvNT_6ParamsE,(.L_x_324 - _ZN7cutlass13device_kernelINS_4gemm6kernel13GemmUniversalIN4cute5tupleIJiiiiEEENS1_10collective13CollectiveMmaINS1_34MainloopSm90TmaGmmaWarpSpecializedILi2ENS5_IJNS4_1CILi1EEENSA_ILi4EEESB_EEENS1_32KernelTmaWarpSpecializedPingpongEEENS5_IJNSA_ILi64EEENSA_ILi256EEESG_EEEfNS5_IJlSB_lEEEfSJ_NS4_8TiledMMAINS4_8MMA_AtomIJNS4_4SM904GMMA30MMA_64x256x8_F32TF32TF32_SS_TNILNSN_7ScaleInE1ELSP_1EEEEEENS4_6LayoutINS5_IJSB_SB_SB_EEENS5_IJNSA_ILi0EEESU_SU_EEEEENS5_IJNS4_10UnderscoreESX_SX_EEEEENS4_23SM90_TMA_LOAD_MULTICASTENS4_14ComposedLayoutINS4_7SwizzleILi3ELi4ELi3EEENS4_18smem_ptr_flag_bitsILi32EEENSS_INS5_IJNSA_ILi8EEENSA_ILi32EEEEEENS5_IJS17_SB_EEEEEEEvNS4_8identityENS4_13SM90_TMA_LOADES1B_vS1C_EENS_8epilogue10collective6detail29Sm90TmaWarpSpecializedAdapterINS1G_15DefaultEpilogueIfSJ_SJ_NS1F_6thread17LinearCombinationIfLi1EffLNS1K_9ScaleType4KindE0ELNS_15FloatRoundStyleE2EfEENS1_15EpilogueDefaultEEEEEvvEEEEvNT_6ParamsE)
        .other          _ZN7cutlass13device_kernelINS_4gemm6kernel13GemmUniversalIN4cute5tupleIJiiiiEEENS1_10collective13CollectiveMmaINS1_34MainloopSm90TmaGmmaWarpSpecializedILi2ENS5_IJNS4_1CILi1EEENSA_ILi4EEESB_EEENS1_32KernelTmaWarpSpecializedPingpongEEENS5_IJNSA_ILi64EEENSA_ILi256EEESG_EEEfNS5_IJlSB_lEEEfSJ_NS4_8TiledMMAINS4_8MMA_AtomIJNS4_4SM904GMMA30MMA_64x256x8_F32TF32TF32_SS_TNILNSN_7ScaleInE1ELSP_1EEEEEENS4_6LayoutINS5_IJSB_SB_SB_EEENS5_IJNSA_ILi0EEESU_SU_EEEEENS5_IJNS4_10UnderscoreESX_SX_EEEEENS4_23SM90_TMA_LOAD_MULTICASTENS4_14ComposedLayoutINS4_7SwizzleILi3ELi4ELi3EEENS4_18smem_ptr_flag_bitsILi32EEENSS_INS5_IJNSA_ILi8EEENSA_ILi32EEEEEENS5_IJS17_SB_EEEEEEEvNS4_8identityENS4_13SM90_TMA_LOADES1B_vS1C_EENS_8epilogue10collective6detail29Sm90TmaWarpSpecializedAdapterINS1G_15DefaultEpilogueIfSJ_SJ_NS1F_6thread17LinearCombinationIfLi1EffLNS1K_9ScaleType4KindE0ELNS_15FloatRoundStyleE2EfEENS1_15EpilogueDefaultEEEEEvvEEEEvNT_6ParamsE,@"STO_CUDA_ENTRY STV_DEFAULT"
_ZN7cutlass13device_kernelINS_4gemm6kernel13GemmUniversalIN4cute5tupleIJiiiiEEENS1_10collective13CollectiveMmaINS1_34MainloopSm90TmaGmmaWarpSpecializedILi2ENS5_IJNS4_1CILi1EEENSA_ILi4EEESB_EEENS1_32KernelTmaWarpSpecializedPingpongEEENS5_IJNSA_ILi64EEENSA_ILi256EEESG_EEEfNS5_IJlSB_lEEEfSJ_NS4_8TiledMMAINS4_8MMA_AtomIJNS4_4SM904GMMA30MMA_64x256x8_F32TF32TF32_SS_TNILNSN_7ScaleInE1ELSP_1EEEEEENS4_6LayoutINS5_IJSB_SB_SB_EEENS5_IJNSA_ILi0EEESU_SU_EEEEENS5_IJNS4_10UnderscoreESX_SX_EEEEENS4_23SM90_TMA_LOAD_MULTICASTENS4_14ComposedLayoutINS4_7SwizzleILi3ELi4ELi3EEENS4_18smem_ptr_flag_bitsILi32EEENSS_INS5_IJNSA_ILi8EEENSA_ILi32EEEEEENS5_IJS17_SB_EEEEEEEvNS4_8identityENS4_13SM90_TMA_LOADES1B_vS1C_EENS_8epilogue10collective6detail29Sm90TmaWarpSpecializedAdapterINS1G_15DefaultEpilogueIfSJ_SJ_NS1F_6thread17LinearCombinationIfLi1EffLNS1K_9ScaleType4KindE0ELNS_15FloatRoundStyleE2EfEENS1_15EpilogueDefaultEEEEEvvEEEEvNT_6ParamsE:
[----:B------:R-:W0:Y:S01]  /*0000*/  LDC R1, c[0x0][0x28] ;  /* 0x00000a00ff017b82 */ /* 0x000e220000000800 */
[----:B------:R-:W1:Y:S01]  /*0010*/  S2R R3, SR_TID.X ;  /* 0x0000000000037919 */ /* 0x000e620000002100 */
[----:B------:R-:W-:Y:S01]  /*0020*/  ELECT P0, URZ, PT ;  /* 0x00000000003f782f */ /* 0x000fe20003800000 */
[----:B------:R-:W-:Y:S01]  /*0030*/  BSSY B0, `(.L_x_0) ;  /* 0x0000014000007945 */ /* 0x000fe20003800000 */
[--C-:B-1----:R-:W-:Y:S02]  /*0040*/  SHF.R.U32.HI R0, RZ, 0x5, R3.reuse ;  /* 0x00000005ff007819 */ /* 0x102fe40000011603 */
[----:B------:R-:W-:-:S03]  /*0050*/  SHF.R.U32.HI R5, RZ, 0x7, R3 ;  /* 0x00000007ff057819 */ /* 0x000fc60000011603 */
[----:B------:R-:W1:Y:S02]  /*0060*/  SHFL.IDX PT, R2, R0, RZ, 0x1f ;  /* 0x00001fff00027589 */ /* 0x000e6400000e0000 */
[----:B-1----:R-:W-:Y:S02]  /*0070*/  R2UR UR6, R2 ;  /* 0x00000000020672ca */ /* 0x002fe400000e0000 */
[----:B------:R1:W2:Y:S11]  /*0080*/  SHFL.IDX PT, R2, R5, RZ, 0x1f ;  /* 0x00001fff05027589 */ /* 0x0002b600000e0000 */
[----:B------:R-:W-:-:S02]  /*0090*/  USHF.R.S32.HI UR4, URZ, 0x1f, UR6 ;  /* 0x0000001f3f047899 */ /* 0x000fc40008011406 */
[----:B------:R-:W-:Y:S02]  /*00a0*/  ISETP.NE.OR P0, PT, RZ, UR6, !P0 ;  /* 0x00000006ff007c0c */ /* 0x000fe4000c705670 */
[----:B------:R-:W-:-:S04]  /*00b0*/  ULEA.HI UR4, UR4, UR6, URZ, 0x2 ;  /* 0x0000000604047291 */ /* 0x000fc8000f8f103f */
[----:B------:R-:W-:-:S04]  /*00c0*/  ULOP3.LUT UR4, UR4, 0xfffffffc, URZ, 0xc0, !UPT ;  /* 0xfffffffc04047892 */ /* 0x000fc8000f8ec03f */
[----:B------:R-:W-:-:S03]  /*00d0*/  UIADD3 UR6, UR6, -UR4, URZ ;  /* 0x8000000406067290 */ /* 0x000fc6000fffe03f */
[----:B012---:R-:W-:Y:S09]  /*00e0*/  @P0 BRA `(.L_x_1) ;  /* 0x0000000000200947 */ /* 0x007ff20003800000 */
[----:B------:R-:W-:Y:S02]  /*00f0*/  ULDC.64 UR4, c[0x0][0x198] ;  /* 0x0000660000047ab9 */ /* 0x000fe40000000a00 */
[----:B------:R-:W-:Y:S02]  /*0100*/  UIADD3 UR8, UP0, UR4, 0xf0, URZ ;  /* 0x000000f004087890 */ /* 0x000fe4000ff1e03f */
[----:B------:R-:W-:Y:S02]  /*0110*/  UIADD3 UR4, UP1, UR4, 0x1f0, URZ ;  /* 0x000001f004047890 */ /* 0x000fe4000ff3e03f */
[----:B------:R-:W-:Y:S02]  /*0120*/  UIADD3.X UR9, URZ, UR5, URZ, UP0, !UPT ;  /* 0x000000053f097290 */ /* 0x000fe400087fe43f */
[----:B------:R-:W-:-:S07]  /*0130*/  UIADD3.X UR5, URZ, UR5, URZ, UP1, !UPT ;  /* 0x000000053f057290 */ /* 0x000fce0008ffe43f */
[----:B------:R0:W-:Y:S02]  /*0140*/  UTMACCTL.PF [UR8] ;  /* 0x00000000080079b9 */ /* 0x0001e40008040000 */
[----:B------:R0:W-:Y:S02]  /*0150*/  UTMACCTL.PF [UR4] ;  /* 0x00000000040079b9 */ /* 0x0001e40008040000 */
[----:B0-----:R-:W-:Y:S01]  /*0160*/  NOP ;  /* 0x0000000000007918 */ /* 0x001fe20000000000 */
.L_x_1:
[----:B------:R-:W-:Y:S05]  /*0170*/  BSYNC B0 ;  /* 0x0000000000007941 */ /* 0x000fea0003800000 */
.L_x_0:
[----:B------:R-:W0:Y:S01]  /*0180*/  SHFL.IDX PT, R6, R0, RZ, 0x1f ;  /* 0x00001fff00067589 */ /* 0x000e2200000e0000 */
[----:B------:R-:W-:Y:S01]  /*0190*/  R2UR UR19, R2 ;  /* 0x00000000021372ca */ /* 0x000fe200000e0000 */
[----:B------:R-:W-:Y:S01]  /*01a0*/  UISETP.NE.AND UP0, UPT, UR6, 0x3, UPT ;  /* 0x000000030600788c */ /* 0x000fe2000bf05270 */
[----:B------:R-:W-:-:S03]  /*01b0*/  SHF.R.S32.HI R2, RZ, 0x1f, R3 ;  /* 0x0000001fff027819 */ /* 0x000fc60000011403 */
[----:B------:R-:W-:Y:S01]  /*01c0*/  UISETP.EQ.OR UP0, UPT, UR6, URZ, !UP0 ;  /* 0x0000003f0600728c */ /* 0x000fe2000c702670 */
[----:B------:R-:W-:-:S07]  /*01d0*/  LEA.HI R2, R2, R3, RZ, 0x7 ;  /* 0x0000000302027211 */ /* 0x000fce00078f38ff */
[----:B------:R-:W-:Y:S02]  /*01e0*/  UIADD3 UR14, UR19, -0x1, URZ ;  /* 0xffffffff130e7890 */ /* 0x000fe4000fffe03f */
[----:B------:R-:W-:Y:S02]  /*01f0*/  UISETP.EQ.AND UP0, UPT, UR19, URZ, UP0 ;  /* 0x0000003f1300728c */ /* 0x000fe40008702270 */
[----:B------:R-:W-:Y:S02]  /*0200*/  UISETP.GE.U32.AND UP1, UPT, UR14, 0x2, UPT ;  /* 0x000000020e00788c */ /* 0x000fe4000bf26070 */
[----:B------:R-:W-:Y:S01]  /*0210*/  USEL UR42, URZ, 0x1, !UP0 ;  /* 0x000000013f2a7887 */ /* 0x000fe2000c000000 */
[----:B0-----:R-:W-:-:S03]  /*0220*/  ISETP.NE.AND P0, PT, R6, RZ, PT ;  /* 0x000000ff0600720c */ /* 0x001fc60003f05270 */
[----:B------:R-:W-:-:S10]  /*0230*/  USEL UR42, UR42, 0x2, UP1 ;  /* 0x000000022a2a7887 */ /* 0x000fd40008800000 */
[----:B------:R-:W-:Y:S05]  /*0240*/  @P0 BRA `(.L_x_2) ;  /* 0x0000000000480947 */ /* 0x000fea0003800000 */
[----:B------:R-:W0:Y:S01]  /*0250*/  S2UR UR7, SR_CgaCtaId ;  /* 0x00000000000779c3 */ /* 0x000e220000008800 */
[----:B------:R-:W-:Y:S01]  /*0260*/  UMOV UR4, 0x400 ;  /* 0x0000040000047882 */ /* 0x000fe20000000000 */
[----:B------:R-:W-:Y:S01]  /*0270*/  UMOV UR5, 0x1 ;  /* 0x0000000100057882 */ /* 0x000fe20000000000 */
[----:B------:R-:W-:Y:S01]  /*0280*/  UMOV UR8, 0x4 ;  /* 0x0000000400087882 */ /* 0x000fe20000000000 */
[----:B------:R-:W-:Y:S01]  /*0290*/  ELECT P0, URZ, PT ;  /* 0x00000000003f782f */ /* 0x000fe20003800000 */
[----:B------:R-:W-:-:S04]  /*02a0*/  UIADD3 UR8, -UR8, 0x100000, URZ ;  /* 0x0010000008087890 */ /* 0x000fc8000fffe13f */
[----:B------:R-:W-:Y:S02]  /*02b0*/  USHF.L.U32 UR9, UR8, 0xb, URZ ;  /* 0x0000000b08097899 */ /* 0x000fe4000800063f */
[----:B------:R-:W-:Y:S02]  /*02c0*/  USHF.L.U32 UR8, UR8, 0x1, URZ ;  /* 0x0000000108087899 */ /* 0x000fe4000800063f */
[----:B0-----:R-:W-:Y:S02]  /*02d0*/  ULEA UR7, UR7, UR4, 0x18 ;  /* 0x0000000407077291 */ /* 0x001fe4000f8ec03f */
[----:B------:R-:W-:-:S04]  /*02e0*/  UIADD3 UR4, -UR5, 0x100000, URZ ;  /* 0x0010000005047890 */ /* 0x000fc8000fffe13f */
[----:B------:R-:W-:Y:S02]  /*02f0*/  USHF.L.U32 UR5, UR4, 0xb, URZ ;  /* 0x0000000b04057899 */ /* 0x000fe4000800063f */
[----:B------:R-:W-:Y:S01]  /*0300*/  USHF.L.U32 UR4, UR4, 0x1, URZ ;  /* 0x0000000104047899 */ /* 0x000fe2000800063f */
[----:B------:R-:W0:Y:S11]  /*0310*/  FENCE.VIEW.ASYNC.S ;  /* 0x00000000000073c6 */ /* 0x000e360000000000 */
[----:B0-----:R0:W1:Y:S01]  /*0320*/  SYNCS.EXCH.64 URZ, [UR7], UR4 ;  /* 0x00000004073f75b2 */ /* 0x0010620008000100 */
[----:B------:R0:W2:Y:S01]  /*0330*/  SYNCS.EXCH.64 URZ, [UR7+0x10], UR8 ;  /* 0x00001008073f75b2 */ /* 0x0000a20008000100 */
[----:B------:R0:W3:Y:S01]  /*0340*/  SYNCS.EXCH.64 URZ, [UR7+0x8], UR4 ;  /* 0x00000804073f75b2 */ /* 0x0000e20008000100 */
[----:B------:R0:W4:Y:S01]  /*0350*/  SYNCS.EXCH.64 URZ, [UR7+0x18], UR8 ;  /* 0x00001808073f75b2 */ /* 0x0001220008000100 */
[----:B------:R-:W-:Y:S01]  /*0360*/  NOP ;  /* 0x0000000000007918 */ /* 0x000fe20000000000 */
.L_x_2:
[----:B------:R-:W5:Y:S01]  /*0370*/  SHFL.IDX PT, R10, R0, RZ, 0x1f ;  /* 0x00001fff000a7589 */ /* 0x000f6200000e0000 */
[----:B------:R-:W1:Y:S01]  /*0380*/  S2UR UR15, SR_CTAID.X ;  /* 0x00000000000f79c3 */ /* 0x000e620000002500 */
[----:B------:R-:W-:Y:S02]  /*0390*/  ELECT P0, URZ, PT ;  /* 0x00000000003f782f */ /* 0x000fe40003800000 */
[----:B------:R-:W-:Y:S01]  /*03a0*/  SHF.R.S32.HI R11, RZ, 0x1f, R6 ;  /* 0x0000001fff0b7819 */ /* 0x000fe20000011406 */
[----:B------:R1:W2:Y:S01]  /*03b0*/  SHFL.IDX PT, R8, R0, RZ, 0x1f ;  /* 0x00001fff00087589 */ /* 0x0002a200000e0000 */
[----:B------:R-:W-:Y:S02]  /*03c0*/  ELECT P1, URZ, PT ;  /* 0x00000000003f782f */ /* 0x000fe40003820000 */
[----:B------:R-:W-:Y:S01]  /*03d0*/  LOP3.LUT R2, R2, 0xffffff80, RZ, 0xc0, !PT ;  /* 0xffffff8002027812 */ /* 0x000fe200078ec0ff */
[----:B0-----:R-:W-:Y:S01]  /*03e0*/  ULDC UR4, c[0x0][0x150] ;  /* 0x0000540000047ab9 */ /* 0x001fe20000000800 */
[----:B------:R-:W-:Y:S01]  /*03f0*/  LEA.HI R11, R11, R6, RZ, 0x2 ;  /* 0x000000060b0b7211 */ /* 0x000fe200078f10ff */
[----:B------:R-:W0:Y:S01]  /*0400*/  S2UR UR8, SR_CTAID.Y ;  /* 0x00000000000879c3 */ /* 0x000e220000002600 */
[----:B------:R-:W-:Y:S01]  /*0410*/  NOP ;  /* 0x0000000000007918 */ /* 0x000fe20000000000 */
[----:B------:R-:W-:Y:S01]  /*0420*/  IMAD.IADD R4, R3, 0x1, -R2 ;  /* 0x0000000103047824 */ /* 0x000fe200078e0a02 */
[----:B------:R-:W-:Y:S01]  /*0430*/  LOP3.LUT R11, R11, 0x3ffffffc, RZ, 0xc0, !PT ;  /* 0x3ffffffc0b0b7812 */ /* 0x000fe200078ec0ff */
[----:B------:R-:W-:Y:S01]  /*0440*/  NOP ;  /* 0x0000000000007918 */ /* 0x000fe20000000000 */
[----:B------:R-:W-:Y:S01]  /*0450*/  ULDC UR17, c[0x0][0x148] ;  /* 0x0000520000117ab9 */ /* 0x000fe20000000800 */
[----:B------:R-:W-:Y:S01]  /*0460*/  UMOV UR20, 0x80 ;  /* 0x0000008000147882 */ /* 0x000fe20000000000 */
[----:B------:R-:W-:Y:S01]  /*0470*/  SHF.R.S32.HI R9, RZ, 0x1f, R4 ;  /* 0x0000001fff097819 */ /* 0x000fe20000011404 */
[----:B------:R-:W-:Y:S01]  /*0480*/  IMAD.IADD R11, R6, 0x1, -R11 ;  /* 0x00000001060b7824 */ /* 0x000fe200078e0a0b */
[----:B------:R-:W-:Y:S01]  /*0490*/  ULDC UR12, c[0x0][0x144] ;  /* 0x00005100000c7ab9 */ /* 0x000fe20000000800 */
[----:B------:R-:W3:Y:S01]  /*04a0*/  SHFL.IDX PT, R5, R5, RZ, 0x1f ;  /* 0x00001fff05057589 */ /* 0x000ee200000e0000 */
[----:B------:R-:W-:-:S02]  /*04b0*/  LEA.HI R2, R9, R4, RZ, 0x3 ;  /* 0x0000000409027211 */ /* 0x000fc400078f18ff */
[----:B------:R-:W-:Y:S02]  /*04c0*/  ISETP.NE.AND P3, PT, RZ, UR19, PT ;  /* 0x00000013ff007c0c */ /* 0x000fe4000bf65270 */
[----:B-----5:R-:W-:Y:S02]  /*04d0*/  ISETP.NE.OR P0, PT, R10, RZ, !P0 ;  /* 0x000000ff0a00720c */ /* 0x020fe40004705670 */
[----:B-1----:R-:W-:Y:S02]  /*04e0*/  I2FP.F32.U32 R0, UR15 ;  /* 0x0000000f00007c45 */ /* 0x002fe40008201000 */
[----:B--2---:R-:W-:Y:S02]  /*04f0*/  ISETP.NE.OR P1, PT, R8, RZ, !P1 ;  /* 0x000000ff0800720c */ /* 0x004fe40004f25670 */
[----:B------:R-:W-:Y:S01]  /*0500*/  SHF.R.S32.HI R7, RZ, 0x3, R2 ;  /* 0x00000003ff077819 */ /* 0x000fe20000011402 */
[----:B------:R-:W-:Y:S01]  /*0510*/  FMUL R0, R0, UR4 ;  /* 0x0000000400007c20 */ /* 0x000fe20008400000 */
[----:B------:R-:W-:Y:S01]  /*0520*/  ULDC UR4, c[0x0][0x154] ;  /* 0x0000550000047ab9 */ /* 0x000fe20000000800 */
[----:B0-----:R-:W-:-:S02]  /*0530*/  I2FP.F32.U32 R6, UR8 ;  /* 0x0000000800067c45 */ /* 0x001fc40008201000 */
[----:B------:R-:W-:Y:S02]  /*0540*/  SHF.R.S32.HI R2, RZ, 0x1f, R2 ;  /* 0x0000001fff027819 */ /* 0x000fe40000011402 */
[----:B------:R-:W-:Y:S01]  /*0550*/  VOTEU.ALL UP2, P0 ;  /* 0x00000000003f7886 */ /* 0x000fe20000040000 */
[----:B------:R-:W-:Y:S01]  /*0560*/  FMUL R6, R6, UR4 ;  /* 0x0000000406067c20 */ /* 0x000fe20008400000 */
[----:B------:R-:W0:Y:S01]  /*0570*/  F2I.U32.TRUNC.NTZ R0, R0 ;  /* 0x0000000000007305 */ /* 0x000e22000020f000 */
[----:B------:R-:W-:Y:S01]  /*0580*/  LEA.HI R2, R2, R7, RZ, 0x2 ;  /* 0x0000000702027211 */ /* 0x000fe200078f10ff */
[----:B------:R-:W-:Y:S01]  /*0590*/  VOTEU.ALL UP3, P1 ;  /* 0x00000000003f7886 */ /* 0x000fe20000860000 */
[----:B------:R-:W1:Y:S01]  /*05a0*/  @!UP2 S2UR UR11, SR_CgaCtaId ;  /* 0x00000000000ba9c3 */ /* 0x000e620000008800 */
[----:B------:R-:W-:Y:S01]  /*05b0*/  UMOV UR4, 0x20 ;  /* 0x0000002000047882 */ /* 0x000fe20000000000 */
[----:B------:R-:W-:Y:S01]  /*05c0*/  LOP3.LUT R2, R2, 0xfffffffc, RZ, 0xc0, !PT ;  /* 0xfffffffc02027812 */ /* 0x000fe200078ec0ff */
[----:B------:R-:W-:Y:S01]  /*05d0*/  @!UP2 UMOV UR10, 0x400 ;  /* 0x00000400000aa882 */ /* 0x000fe20000000000 */
[----:B------:R-:W-:-:S04]  /*05e0*/  @!UP2 UIADD3 UR4, -UR4, 0x100000, URZ ;  /* 0x001000000404a890 */ /* 0x000fc8000fffe13f */
[----:B------:R-:W-:Y:S02]  /*05f0*/  @!UP2 USHF.L.U32 UR5, UR4, 0xb, URZ ;  /* 0x0000000b0405a899 */ /* 0x000fe4000800063f */
[----:B------:R-:W-:Y:S01]  /*0600*/  @!UP2 USHF.L.U32 UR4, UR4, 0x1, URZ ;  /* 0x000000010404a899 */ /* 0x000fe2000800063f */
[----:B------:R-:W2:Y:S01]  /*0610*/  F2I.U32.TRUNC.NTZ R6, R6 ;  /* 0x0000000600067305 */ /* 0x000ea2000020f000 */
[----:B------:R-:W-:Y:S01]  /*0620*/  VOTEU.ALL UP0, P0 ;  /* 0x00000000003f7886 */ /* 0x000fe20000000000 */
[----:B------:R-:W-:Y:S01]  /*0630*/  IMAD.IADD R2, R7, 0x1, -R2 ;  /* 0x0000000107027824 */ /* 0x000fe200078e0a02 */
[----:B------:R-:W5:Y:S01]  /*0640*/  @!UP3 S2UR UR18, SR_CgaCtaId ;  /* 0x000000000012b9c3 */ /* 0x000f620000008800 */
[----:B------:R-:W-:Y:S01]  /*0650*/  VOTEU.ALL UP1, P0 ;  /* 0x00000000003f7886 */ /* 0x000fe20000020000 */
[----:B------:R-:W-:Y:S01]  /*0660*/  @!UP3 UMOV UR16, 0x400 ;  /* 0x000004000010b882 */ /* 0x000fe20000000000 */
[----:B------:R-:W-:Y:S01]  /*0670*/  IMAD R2, R11, 0x4, R2 ;  /* 0x000000040b027824 */ /* 0x000fe200078e0202 */
[----:B0-----:R-:W-:Y:S01]  /*0680*/  R2UR UR7, R0 ;  /* 0x00000000000772ca */ /* 0x001fe200000e0000 */
[----:B------:R-:W-:Y:S01]  /*0690*/  VOTEU.ALL UP4, P1 ;  /* 0x00000000003f7886 */ /* 0x000fe20000880000 */
[----:B------:R-:W-:Y:S01]  /*06a0*/  VOTEU.ALL UP5, P1 ;  /* 0x00000000003f7886 */ /* 0x000fe200008a0000 */
[----:B------:R-:W-:Y:S01]  /*06b0*/  IMAD.SHL.U32 R7, R2, 0x4, RZ ;  /* 0x0000000402077824 */ /* 0x000fe200078e00ff */
[----:B------:R-:W0:Y:S01]  /*06c0*/  LDC R0, c[0x0][0x140] ;  /* 0x00005000ff007b82 */ /* 0x000e220000000800 */
[----:B------:R-:W-:-:S02]  /*06d0*/  LOP3.LUT P0, RZ, R4, 0x7, RZ, 0xc0, !PT ;  /* 0x0000000704ff7812 */ /* 0x000fc4000780c0ff */
[----:B--2---:R-:W-:Y:S02]  /*06e0*/  R2UR UR9, R6 ;  /* 0x00000000060972ca */ /* 0x004fe400000e0000 */
[----:B------:R-:W-:Y:S01]  /*06f0*/  LOP3.LUT R152, R2, 0xc, R7, 0x78, !PT ;  /* 0x0000000c02987812 */ /* 0x000fe200078e7807 */
[----:B-1----:R-:W-:Y:S02]  /*0700*/  @!UP2 ULEA UR13, UR11, UR10, 0x18 ;  /* 0x0000000a0b0da291 */ /* 0x002fe4000f8ec03f */
[----:B------:R-:W-:-:S04]  /*0710*/  @!UP3 UIADD3 UR10, -UR20, 0x100000, URZ ;  /* 0x00100000140ab890 */ /* 0x000fc8000fffe13f */
[----:B------:R-:W-:Y:S02]  /*0720*/  @!UP3 USHF.L.U32 UR11, UR10, 0xb, URZ ;  /* 0x0000000b0a0bb899 */ /* 0x000fe4000800063f */
[----:B------:R-:W-:Y:S01]  /*0730*/  @!UP3 USHF.L.U32 UR10, UR10, 0x1, URZ ;  /* 0x000000010a0ab899 */ /* 0x000fe2000800063f */
[----:B------:R-:W-:Y:S01]  /*0740*/  ISETP.LT.U32.AND P0, PT, R152, 0x4, !P0 ;  /* 0x000000049800780c */ /* 0x000fe20004701070 */
[----:B------:R-:W-:Y:S01]  /*0750*/  UIADD3 UR7, -UR7, URZ, URZ ;  /* 0x0000003f07077290 */ /* 0x000fe2000fffe13f */
[----:B------:R-:W-:Y:S01]  /*0760*/  VOTEU.ALL UP2, P1 ;  /* 0x00000000003f7886 */ /* 0x000fe20000840000 */
[----:B-----5:R-:W-:Y:S02]  /*0770*/  @!UP3 ULEA UR16, UR18, UR16, 0x18 ;  /* 0x000000101210b291 */ /* 0x020fe4000f8ec03f */
[----:B------:R-:W-:Y:S01]  /*0780*/  UIADD3 UR9, -UR9, URZ, URZ ;  /* 0x0000003f09097290 */ /* 0x000fe2000fffe13f */
[----:B------:R-:W1:Y:S02]  /*0790*/  FENCE.VIEW.ASYNC.S ;  /* 0x00000000000073c6 */ /* 0x000e640000000000 */
[----:B-1----:R-:W1:Y:S01]  /*07a0*/  @!UP0 SYNCS.EXCH.64 URZ, [UR13+0x50], UR4 ;  /* 0x000050040d3f85b2 */ /* 0x002e620008000100 */
[----:B------:R-:W-:Y:S01]  /*07b0*/  UIMAD UR7, UR12, UR7, UR15 ;  /* 0x000000070c0772a4 */ /* 0x000fe2000f8e020f */
[----:B------:R-:W-:Y:S01]  /*07c0*/  VOTEU.ALL UP3, P1 ;  /* 0x00000000003f7886 */ /* 0x000fe20000860000 */
[----:B0-----:R-:W-:Y:S01]  /*07d0*/  ISETP.EQ.U32.AND P2, PT, R0, 0x1, PT ;  /* 0x000000010000780c */ /* 0x001fe20003f42070 */
[----:B------:R0:W2:Y:S01]  /*07e0*/  @!UP1 SYNCS.EXCH.64 URZ, [UR13+0x58], UR4 ;  /* 0x000058040d3f95b2 */ /* 0x0000a20008000100 */
[----:B------:R-:W-:Y:S01]  /*07f0*/  NOP ;  /* 0x0000000000007918 */ /* 0x000fe20000000000 */
[----:B0-----:R-:W-:Y:S01]  /*0800*/  UIMAD UR4, UR17, UR9, UR8 ;  /* 0x00000009110472a4 */ /* 0x001fe2000f8e0208 */
[----:B------:R0:W0:Y:S05]  /*0810*/  @!UP2 SYNCS.EXCH.64 URZ, [UR16+0x30], UR10 ;  /* 0x0000300a103fa5b2 */ /* 0x00002a0008000100 */
[----:B------:R-:W-:-:S04]  /*0820*/  ISETP.NE.AND P1, PT, R152, UR4, PT ;  /* 0x0000000498007c0c */ /* 0x000fc8000bf25270 */
[----:B------:R-:W-:-:S04]  /*0830*/  ISETP.EQ.OR P1, PT, RZ, UR7, !P1 ;  /* 0x00000007ff007c0c */ /* 0x000fc8000cf22670 */
[----:B------:R-:W-:-:S04]  /*0840*/  PLOP3.LUT P0, PT, P0, P1, PT, 0x80, 0x0 ;  /* 0x000000000000781c */ /* 0x000fc80000703070 */
[----:B------:R-:W-:Y:S01]  /*0850*/  P2R R160, PR, RZ, 0x1 ;  /* 0x00000001ffa07803 */ /* 0x000fe20000000000 */
[----:B------:R0:W0:Y:S01]  /*0860*/  @!UP3 SYNCS.EXCH.64 URZ, [UR16+0x38], UR10 ;  /* 0x0000380a103fb5b2 */ /* 0x0000220008000100 */
[----:B------:R0:W0:Y:S01]  /*0870*/  @!UP4 SYNCS.EXCH.64 URZ, [UR16+0x40], UR10 ;  /* 0x0000400a103fc5b2 */ /* 0x0000220008000100 */
[----:B------:R0:W0:Y:S01]  /*0880*/  @!UP5 SYNCS.EXCH.64 URZ, [UR16+0x48], UR10 ;  /* 0x0000480a103fd5b2 */ /* 0x0000220008000100 */
[----:B------:R-:W-:Y:S01]  /*0890*/  NOP ;  /* 0x0000000000007918 */ /* 0x000fe20000000000 */
[----:B-123--:R-:W-:Y:S05]  /*08a0*/  @!P2 BRA `(.L_x_3) ;  /* 0x000000000008a947 */ /* 0x00efea0003800000 */
[----:B0---4-:R-:W-:Y:S01]  /*08b0*/  UCGABAR_ARV ;  /* 0x00000000000079c7 */ /* 0x011fe20008000000 */
[----:B------:R-:W-:Y:S05]  /*08c0*/  BRA `(.L_x_4) ;  /* 0x0000000000047947 */ /* 0x000fea0003800000 */
.L_x_3:
[----:B0---4-:R-:W-:Y:S01]  /*08d0*/  NOP ;  /* 0x0000000000007918 */ /* 0x011fe20000000000 */
.L_x_4:
[----:B------:R-:W-:Y:S01]  /*08e0*/  ULDC.64 UR4, c[0x0][0x598] ;  /* 0x0001660000047ab9 */ /* 0x000fe20000000a00 */
[----:B------:R-:W-:Y:S01]  /*08f0*/  ULDC.64 UR50, c[0x0][0x208] ;  /* 0x0000820000327ab9 */ /* 0x000fe20000000a00 */
[----:B------:R-:W-:-:S04]  /*0900*/  ISETP.NE.U32.AND P0, PT, RZ, UR4, PT ;  /* 0x00000004ff007c0c */ /* 0x000fc8000bf05070 */
[----:B------:R-:W-:-:S13]  /*0910*/  ISETP.NE.AND.EX P0, PT, RZ, UR5, PT, P0 ;  /* 0x00000005ff007c0c */ /* 0x000fda000bf05300 */
[----:B------:R-:W-:Y:S05]  /*0920*/  @!P0 BRA `(.L_x_5) ;  /* 0x00000000001c8947 */ /* 0x000fea0003800000 */
[----:B------:R-:W0:Y:S02]  /*0930*/  LDC.64 R6, c[0x0][0x598] ;  /* 0x00016600ff067b82 */ /* 0x000e240000000a00 */
[----:B0-----:R-:W2:Y:S02]  /*0940*/  LDG.E.64 R6, desc[UR50][R6.64] ;  /* 0x0000003206067981 */ /* 0x001ea4000c1e1b00 */
[----:B--2---:R-:W-:-:S04]  /*0950*/  ISETP.NE.U32.AND P0, PT, R6, RZ, PT ;  /* 0x000000ff0600720c */ /* 0x004fc80003f05070 */
[----:B------:R-:W-:-:S13]  /*0960*/  ISETP.NE.AND.EX P0, PT, R7, RZ, PT, P0 ;  /* 0x000000ff0700720c */ /* 0x000fda0003f05300 */
[----:B------:R-:W-:Y:S05]  /*0970*/  @!P0 BRA `(.L_x_5) ;  /* 0x0000000000088947 */ /* 0x000fea0003800000 */
[----:B------:R0:W5:Y:S01]  /*0980*/  LD.E R23, desc[UR50][R6.64] ;  /* 0x0000003206177980 */ /* 0x000162000c101900 */
[----:B------:R-:W-:Y:S05]  /*0990*/  BRA `(.L_x_6) ;  /* 0x0000000000247947 */ /* 0x000fea0003800000 */
.L_x_5:
[----:B------:R-:W-:Y:S02]  /*09a0*/  ULDC.64 UR4, c[0x0][0x588] ;  /* 0x0001620000047ab9 */ /* 0x000fe40000000a00 */
[----:B------:R-:W-:-:S04]  /*09b0*/  ISETP.NE.U32.AND P0, PT, RZ, UR4, PT ;  /* 0x00000004ff007c0c */ /* 0x000fc8000bf05070 */
[----:B------:R-:W-:-:S13]  /*09c0*/  ISETP.NE.AND.EX P0, PT, RZ, UR5, PT, P0 ;  /* 0x00000005ff007c0c */ /* 0x000fda000bf05300 */
[----:B------:R-:W-:Y:S05]  /*09d0*/  @!P0 BRA `(.L_x_7) ;  /* 0x00000000000c8947 */ /* 0x000fea0003800000 */
[----:B------:R-:W0:Y:S02]  /*09e0*/  LDC.64 R6, c[0x0][0x588] ;  /* 0x00016200ff067b82 */ /* 0x000e240000000a00 */
[----:B0-----:R1:W5:Y:S01]  /*09f0*/  LDG.E R23, desc[UR50][R6.64] ;  /* 0x0000003206177981 */ /* 0x001362000c1e1900 */
[----:B------:R-:W-:Y:S05]  /*0a00*/  BRA `(.L_x_6) ;  /* 0x0000000000087947 */ /* 0x000fea0003800000 */
.L_x_7:
[----:B------:R-:W-:Y:S02]  /*0a10*/  ULDC UR4, c[0x0][0x580] ;  /* 0x0001600000047ab9 */ /* 0x000fe40000000800 */
[----:B------:R-:W-:-:S07]  /*0a20*/  IMAD.U32 R23, RZ, RZ, UR4 ;  /* 0x00000004ff177e24 */ /* 0x000fce000f8e00ff */
.L_x_6:
[----:B------:R-:W-:Y:S02]  /*0a30*/  ULDC.64 UR4, c[0x0][0x5a0] ;  /* 0x0001680000047ab9 */ /* 0x000fe40000000a00 */
[----:B------:R-:W-:-:S04]  /*0a40*/  ISETP.NE.U32.AND P0, PT, RZ, UR4, PT ;  /* 0x00000004ff007c0c */ /* 0x000fc8000bf05070 */
[----:B------:R-:W-:-:S13]  /*0a50*/  ISETP.NE.AND.EX P0, PT, RZ, UR5, PT, P0 ;  /* 0x00000005ff007c0c */ /* 0x000fda000bf05300 */
[----:B------:R-:W-:Y:S05]  /*0a60*/  @!P0 BRA `(.L_x_8) ;  /* 0x00000000001c8947 */ /* 0x000fea0003800000 */
[----:B01----:R-:W0:Y:S02]  /*0a70*/  LDC.64 R6, c[0x0][0x5a0] ;  /* 0x00016800ff067b82 */ /* 0x003e240000000a00 */
[----:B0-----:R-:W2:Y:S02]  /*0a80*/  LDG.E.64 R6, desc[UR50][R6.64] ;  /* 0x0000003206067981 */ /* 0x001ea4000c1e1b00 */
[----:B--2---:R-:W-:-:S04]  /*0a90*/  ISETP.NE.U32.AND P0, PT, R6, RZ, PT ;  /* 0x000000ff0600720c */ /* 0x004fc80003f05070 */
[----:B------:R-:W-:-:S13]  /*0aa0*/  ISETP.NE.AND.EX P0, PT, R7, RZ, PT, P0 ;  /* 0x000000ff0700720c */ /* 0x000fda0003f05300 */
[----:B------:R-:W-:Y:S05]  /*0ab0*/  @!P0 BRA `(.L_x_8) ;  /* 0x0000000000088947 */ /* 0x000fea0003800000 */
[----:B------:R0:W5:Y:S01]  /*0ac0*/  LD.E R22, desc[UR50][R6.64] ;  /* 0x0000003206167980 */ /* 0x000162000c101900 */
[----:B------:R-:W-:Y:S05]  /*0ad0*/  BRA `(.L_x_9) ;  /* 0x0000000000247947 */ /* 0x000fea0003800000 */
.L_x_8:
[----:B------:R-:W-:Y:S02]  /*0ae0*/  ULDC.64 UR4, c[0x0][0x590] ;  /* 0x0001640000047ab9 */ /* 0x000fe40000000a00 */
[----:B------:R-:W-:-:S04]  /*0af0*/  ISETP.NE.U32.AND P0, PT, RZ, UR4, PT ;  /* 0x00000004ff007c0c */ /* 0x000fc8000bf05070 */
[----:B------:R-:W-:-:S13]  /*0b00*/  ISETP.NE.AND.EX P0, PT, RZ, UR5, PT, P0 ;  /* 0x00000005ff007c0c */ /* 0x000fda000bf05300 */
[----:B------:R-:W-:Y:S05]  /*0b10*/  @!P0 BRA `(.L_x_10) ;  /* 0x00000000000c8947 */ /* 0x000fea0003800000 */
[----:B01----:R-:W0:Y:S02]  /*0b20*/  LDC.64 R6, c[0x0][0x590] ;  /* 0x00016400ff067b82 */ /* 0x003e240000000a00 */
[----:B0-----:R1:W5:Y:S01]  /*0b30*/  LDG.E R22, desc[UR50][R6.64] ;  /* 0x0000003206167981 */ /* 0x001362000c1e1900 */
[----:B------:R-:W-:Y:S05]  /*0b40*/  BRA `(.L_x_9) ;  /* 0x0000000000087947 */ /* 0x000fea0003800000 */
.L_x_10:
[----:B------:R-:W-:Y:S02]  /*0b50*/  ULDC UR4, c[0x0][0x584] ;  /* 0x0001610000047ab9 */ /* 0x000fe40000000800 */
[----:B------:R-:W-:-:S07]  /*0b60*/  IMAD.U32 R22, RZ, RZ, UR4 ;  /* 0x00000004ff167e24 */ /* 0x000fce000f8e00ff */
.L_x_9:
[----:B------:R-:W-:Y:S01]  /*0b70*/  ULDC UR4, c[0x0][0x65c] ;  /* 0x0001970000047ab9 */ /* 0x000fe20000000800 */
[----:B01----:R-:W0:Y:S01]  /*0b80*/  LDC.64 R6, c[0x0][0x650] ;  /* 0x00019400ff067b82 */ /* 0x003e220000000a00 */
[----:B------:R-:W-:Y:S01]  /*0b90*/  UISETP.NE.AND UP2, UPT, UR4, 0x1, UPT ;  /* 0x000000010400788c */ /* 0x000fe2000bf45270 */
[----:B------:R-:W-:Y:S01]  /*0ba0*/  IMAD.MOV.U32 R18, RZ, RZ, -0x1 ;  /* 0xffffffffff127424 */ /* 0x000fe200078e00ff */
[----:B------:R-:W-:Y:S01]  /*0bb0*/  UISETP.NE.AND UP0, UPT, UR19, 0x2, UPT ;  /* 0x000000021300788c */ /* 0x000fe2000bf05270 */
[----:B------:R-:W-:Y:S01]  /*0bc0*/  IMAD.MOV.U32 R2, RZ, RZ, -0x1 ;  /* 0xffffffffff027424 */ /* 0x000fe200078e00ff */
[----:B------:R-:W-:Y:S01]  /*0bd0*/  UP2UR UR40, UPR, URZ, 0x4 ;  /* 0x000000043f287883 */ /* 0x000fe20008000000 */
[----:B------:R-:W-:-:S06]  /*0be0*/  IMAD.MOV.U32 R19, RZ, RZ, -0x1 ;  /* 0xffffffffff137424 */ /* 0x000fcc00078e00ff */
[----:B------:R-:W-:Y:S01]  /*0bf0*/  @UP2 ULDC UR12, c[0x0][0x10] ;  /* 0x00000400000c2ab9 */ /* 0x000fe20000000800 */
[----:B------:R-:W-:Y:S01]  /*0c00*/  @UP2 UMOV UR4, UR8 ;  /* 0x0000000800042c82 */ /* 0x000fe20008000000 */
[----:B------:R-:W-:Y:S01]  /*0c10*/  @UP2 UMOV UR5, URZ ;  /* 0x0000003f00052c82 */ /* 0x000fe20008000000 */
[----:B------:R-:W-:Y:S01]  /*0c20*/  @!UP2 ULDC UR16, c[0x0][0xc] ;  /* 0x000003000010aab9 */ /* 0x000fe20000000800 */
[----:B------:R-:W-:Y:S01]  /*0c30*/  @UP2 UIMAD.WIDE.U32 UR12, UR15, UR12, UR4 ;  /* 0x0000000c0f0c22a5 */ /* 0x000fe2000f8e0004 */
[----:B------:R-:W-:Y:S02]  /*0c40*/  ULDC UR10, c[0x0][0xc] ;  /* 0x00000300000a7ab9 */ /* 0x000fe40000000800 */
[----:B------:R-:W-:Y:S01]  /*0c50*/  @UP2 UMOV UR4, URZ ;  /* 0x0000003f00042c82 */ /* 0x000fe20008000000 */
[----:B------:R-:W-:Y:S01]  /*0c60*/  UMOV UR5, URZ ;  /* 0x0000003f00057c82 */ /* 0x000fe20008000000 */
[----:B------:R-:W-:Y:S01]  /*0c70*/  @UP2 UIADD3 UR18, UR13, UR4, URZ ;  /* 0x000000040d122290 */ /* 0x000fe2000fffe03f */
[----:B------:R-:W-:-:S02]  /*0c80*/  ULDC UR11, c[0x0][0x10] ;  /* 0x00000400000b7ab9 */ /* 0x000fc40000000800 */
[----:B------:R-:W-:Y:S01]  /*0c90*/  UMOV UR4, UR15 ;  /* 0x0000000f00047c82 */ /* 0x000fe20008000000 */
[----:B------:R-:W-:Y:S02]  /*0ca0*/  UIMAD.WIDE.U32 UR10, UR10, UR11, URZ ;  /* 0x0000000b0a0a72a5 */ /* 0x000fe4000f8e003f */
[----:B------:R-:W-:Y:S01]  /*0cb0*/  @!UP2 UIMAD.WIDE.U32 UR4, UR8, UR16, UR4 ;  /* 0x000000100804a2a5 */ /* 0x000fe2000f8e0004 */
[----:B------:R-:W-:Y:S02]  /*0cc0*/  ULDC UR13, c[0x0][0x14] ;  /* 0x00000500000d7ab9 */ /* 0x000fe40000000800 */
[----:B------:R-:W-:Y:S02]  /*0cd0*/  UIMAD.WIDE.U32 UR38, UR10, UR13, URZ ;  /* 0x0000000d0a2672a5 */ /* 0x000fe4000f8e003f */
[----:B------:R-:W-:Y:S02]  /*0ce0*/  UIMAD UR41, UR11, UR13, URZ ;  /* 0x0000000d0b2972a4 */ /* 0x000fe4000f8e023f */
[----:B------:R-:W-:Y:S01]  /*0cf0*/  @!UP2 UMOV UR12, UR4 ;  /* 0x00000004000cac82 */ /* 0x000fe20008000000 */
[----:B------:R-:W-:Y:S01]  /*0d00*/  @!UP2 UMOV UR18, UR5 ;  /* 0x000000050012ac82 */ /* 0x000fe20008000000 */
[----:B------:R-:W-:-:S02]  /*0d10*/  UIADD3 UR41, UR39, UR41, URZ ;  /* 0x0000002927297290 */ /* 0x000fc4000fffe03f */
[----:B------:R-:W-:-:S04]  /*0d20*/  UIADD3 UR4, UP1, UR12, UR38, URZ ;  /* 0x000000260c047290 */ /* 0x000fc8000ff3e03f */
[----:B------:R-:W-:Y:S02]  /*0d30*/  UIADD3.X UR5, UR18, UR41, URZ, UP1, !UPT ;  /* 0x0000002912057290 */ /* 0x000fe40008ffe43f */
[----:B------:R-:W-:Y:S02]  /*0d40*/  USEL UR4, UR4, UR12, !UP0 ;  /* 0x0000000c04047287 */ /* 0x000fe4000c000000 */
[----:B------:R-:W-:-:S04]  /*0d50*/  USEL UR5, UR5, UR18, !UP0 ;  /* 0x0000001205057287 */ /* 0x000fc8000c000000 */
[----:B0-----:R-:W-:Y:S01]  /*0d60*/  ISETP.LE.U32.AND P0, PT, R6, UR4, PT ;  /* 0x0000000406007c0c */ /* 0x001fe2000bf03070 */
[----:B------:R-:W-:Y:S02]  /*0d70*/  IMAD.U32 R16, RZ, RZ, UR4 ;  /* 0x00000004ff107e24 */ /* 0x000fe4000f8e00ff */
[----:B------:R-:W-:Y:S02]  /*0d80*/  IMAD.U32 R0, RZ, RZ, UR5 ;  /* 0x00000005ff007e24 */ /* 0x000fe4000f8e00ff */
[----:B------:R-:W-:-:S03]  /*0d90*/  IMAD.U32 R17, RZ, RZ, UR5 ;  /* 0x00000005ff117e24 */ /* 0x000fc6000f8e00ff */
[----:B------:R-:W-:Y:S02]  /*0da0*/  ISETP.GE.U32.AND.EX P0, PT, R0, R7, PT, P0 ;  /* 0x000000070000720c */ /* 0x000fe40003f06100 */
[----:B------:R-:W-:-:S11]  /*0db0*/  PRMT R0, RZ, 0x7610, R0 ;  /* 0x00007610ff007816 */ /* 0x000fd60000000000 */
[----:B------:R-:W-:Y:S05]  /*0dc0*/  @P0 BRA `(.L_x_11) ;  /* 0x0000000400500947 */ /* 0x000fea0003800000 */
[----:B------:R-:W-:Y:S01]  /*0dd0*/  ULDC.64 UR18, c[0x0][0x628] ;  /* 0x00018a0000127ab9 */ /* 0x000fe20000000a00 */
[C---:B------:R-:W-:Y:S01]  /*0de0*/  R2UR UR20, R16.reuse ;  /* 0x00000000101472ca */ /* 0x040fe200000e0000 */
[----:B------:R-:W-:Y:S01]  /*0df0*/  ULDC UR16, c[0x0][0x630] ;  /* 0x00018c0000107ab9 */ /* 0x000fe20000000800 */
[----:B------:R-:W-:Y:S02]  /*0e00*/  ISETP.NE.U32.AND P0, PT, RZ, UR18, PT ;  /* 0x00000012ff007c0c */ /* 0x000fe4000bf05070 */
[----:B------:R-:W-:Y:S02]  /*0e10*/  R2UR UR4, R16 ;  /* 0x00000000100472ca */ /* 0x000fe400000e0000 */
[----:B------:R-:W-:Y:S02]  /*0e20*/  ISETP.NE.AND.EX P0, PT, RZ, UR19, PT, P0 ;  /* 0x00000013ff007c0c */ /* 0x000fe4000bf05300 */
[----:B------:R-:W-:-:S11]  /*0e30*/  R2UR UR5, R17 ;  /* 0x00000000110572ca */ /* 0x000fd600000e0000 */
[----:B------:R-:W-:Y:S05]  /*0e40*/  @!P0 BRA `(.L_x_12) ;  /* 0x0000000000308947 */ /* 0x000fea0003800000 */
[----:B------:R-:W-:Y:S01]  /*0e50*/  R2UR UR4, R16 ;  /* 0x00000000100472ca */ /* 0x000fe200000e0000 */
[----:B------:R-:W-:Y:S01]  /*0e60*/  ULDC UR12, c[0x0][0x634] ;  /* 0x00018d00000c7ab9 */ /* 0x000fe20000000800 */
[----:B------:R-:W-:-:S11]  /*0e70*/  R2UR UR15, R17 ;  /* 0x00000000110f72ca */ /* 0x000fd600000e0000 */
[----:B------:R-:W-:-:S04]  /*0e80*/  UIADD3 UR12, UP1, UR4, UR12, URZ ;  /* 0x0000000c040c7290 */ /* 0x000fc8000ff3e03f */
[----:B------:R-:W-:-:S04]  /*0e90*/  UIADD3.X UR15, URZ, UR15, URZ, UP1, !UPT ;  /* 0x0000000f3f0f7290 */ /* 0x000fc80008ffe43f */
[----:B------:R-:W-:-:S04]  /*0ea0*/  UIMAD.WIDE.U32 UR4, UR15, UR18, URZ ;  /* 0x000000120f0472a5 */ /* 0x000fc8000f8e003f */
[----:B------:R-:W-:Y:S02]  /*0eb0*/  UIMAD.WIDE.U32 UR10, UP1, UR12, UR19, UR4 ;  /* 0x000000130c0a72a5 */ /* 0x000fe4000f820004 */
[----:B------:R-:W-:Y:S02]  /*0ec0*/  UIMAD.WIDE.U32 UR4, UR12, UR18, URZ ;  /* 0x000000120c0472a5 */ /* 0x000fe4000f8e003f */
[----:B------:R-:W-:Y:S02]  /*0ed0*/  UIADD3.X UR13, URZ, URZ, URZ, UP1, !UPT ;  /* 0x0000003f3f0d7290 */ /* 0x000fe40008ffe43f */
[----:B------:R-:W-:Y:S01]  /*0ee0*/  UIADD3 URZ, UP1, UR5, UR10, URZ ;  /* 0x0000000a053f7290 */ /* 0x000fe2000ff3e03f */
[----:B------:R-:W-:-:S03]  /*0ef0*/  UMOV UR12, UR11 ;  /* 0x0000000b000c7c82 */ /* 0x000fc60008000000 */
[----:B------:R-:W-:-:S12]  /*0f00*/  UIMAD.WIDE.U32.X UR4, UR15, UR19, UR12, UP1 ;  /* 0x000000130f0472a5 */ /* 0x000fd800088e040c */
.L_x_12:
[----:B------:R-:W-:Y:S01]  /*0f10*/  USHF.R.U64 UR4, UR4, UR16, UR5 ;  /* 0x0000001004047299 */ /* 0x000fe20008001205 */
[----:B------:R-:W-:Y:S01]  /*0f20*/  R2UR UR11, R17 ;  /* 0x00000000110b72ca */ /* 0x000fe200000e0000 */
[----:B------:R-:W-:Y:S02]  /*0f30*/  USHF.R.U32.HI UR5, URZ, UR16, UR5 ;  /* 0x000000103f057299 */ /* 0x000fe40008011605 */
[----:B------:R-:W-:Y:S01]  /*0f40*/  UIADD3 UR12, UP1, URZ, -UR4, URZ ;  /* 0x800000043f0c7290 */ /* 0x000fe2000ff3e03f */
[----:B------:R-:W-:Y:S01]  /*0f50*/  ULDC.64 UR18, c[0x0][0x620] ;  /* 0x0001880000127ab9 */ /* 0x000fe20000000a00 */
[----:B------:R-:W-:Y:S02]  /*0f60*/  UISETP.NE.AND UP2, UPT, UR40, URZ, UPT ;  /* 0x0000003f2800728c */ /* 0x000fe4000bf45270 */
[----:B------:R-:W-:Y:S01]  /*0f70*/  UIADD3.X UR5, URZ, ~UR5, URZ, UP1, !UPT ;  /* 0x800000053f057290 */ /* 0x000fe20008ffe43f */
[----:B------:R-:W-:Y:S01]  /*0f80*/  UMOV UR10, UR20 ;  /* 0x00000014000a7c82 */ /* 0x000fe20008000000 */
[----:B------:R-:W-:-:S02]  /*0f90*/  ULDC UR13, c[0x0][0x618] ;  /* 0x00018600000d7ab9 */ /* 0x000fc40000000800 */
[----:B------:R-:W-:Y:S02]  /*0fa0*/  UIMAD UR5, UR5, UR18, URZ ;  /* 0x00000012050572a4 */ /* 0x000fe4000f8e023f */
[----:B------:R-:W-:Y:S02]  /*0fb0*/  UIMAD.WIDE.U32 UR10, UR12, UR18, UR10 ;  /* 0x000000120c0a72a5 */ /* 0x000fe4000f8e000a */
[----:B------:R-:W-:Y:S02]  /*0fc0*/  UIMAD UR12, UR12, UR19, UR5 ;  /* 0x000000130c0c72a4 */ /* 0x000fe4000f8e0205 */
[----:B------:R-:W-:Y:S02]  /*0fd0*/  @UP2 UIMAD UR7, UR17, UR9, UR8 ;  /* 0x00000009110722a4 */ /* 0x000fe4000f8e0208 */
[----:B------:R-:W-:Y:S01]  /*0fe0*/  UIADD3 UR11, UR11, UR12, URZ ;  /* 0x0000000c0b0b7290 */ /* 0x000fe2000fffe03f */
[----:B------:R-:W-:Y:S01]  /*0ff0*/  ULDC.64 UR8, c[0x0][0x640] ;  /* 0x0001900000087ab9 */ /* 0x000fe20000000a00 */
[----:B------:R-:W-:-:S02]  /*1000*/  ULDC UR15, c[0x0][0x608] ;  /* 0x00018200000f7ab9 */ /* 0x000fc40000000800 */
[----:B------:R-:W-:Y:S01]  /*1010*/  USHF.R.U64 UR20, UR10, UR13, UR11 ;  /* 0x0000000d0a147299 */ /* 0x000fe2000800120b */
[----:B------:R-:W-:Y:S01]  /*1020*/  ISETP.NE.U32.AND P0, PT, RZ, UR8, PT ;  /* 0x00000008ff007c0c */ /* 0x000fe2000bf05070 */
[----:B------:R-:W-:Y:S01]  /*1030*/  USHF.R.U32.HI UR11, URZ, UR13, UR11 ;  /* 0x0000000d3f0b7299 */ /* 0x000fe2000801160b */
[----:B------:R-:W-:Y:S02]  /*1040*/  ULDC UR21, c[0x0][0x658] ;  /* 0x0001960000157ab9 */ /* 0x000fe40000000800 */
[----:B------:R-:W-:Y:S01]  /*1050*/  ISETP.NE.AND.EX P0, PT, RZ, UR9, PT, P0 ;  /* 0x00000009ff007c0c */ /* 0x000fe2000bf05300 */
[----:B------:R-:W-:Y:S02]  /*1060*/  USHF.R.U64 UR25, UR20, UR15, UR11 ;  /* 0x0000000f14197299 */ /* 0x000fe4000800120b */
[----:B------:R-:W-:Y:S01]  /*1070*/  USHF.R.U32.HI UR11, URZ, UR15, UR11 ;  /* 0x0000000f3f0b7299 */ /* 0x000fe2000801160b */
[----:B------:R-:W-:Y:S01]  /*1080*/  UMOV UR10, 0xffffffff ;  /* 0xffffffff000a7882 */ /* 0x000fe20000000000 */
[----:B------:R-:W-:Y:S01]  /*1090*/  ULDC UR5, c[0x0][0x600] ;  /* 0x0001800000057ab9 */ /* 0x000fe20000000800 */
[----:B------:R-:W-:-:S02]  /*10a0*/  USHF.L.U32 UR10, UR10, UR21, URZ ;  /* 0x000000150a0a7299 */ /* 0x000fc4000800063f */
[----:B------:R-:W-:Y:S02]  /*10b0*/  USHF.R.U64 UR26, UR25, UR21, UR11 ;  /* 0x00000015191a7299 */ /* 0x000fe4000800120b */
[----:B------:R-:W-:Y:S02]  /*10c0*/  ULOP3.LUT UR15, URZ, UR10, URZ, 0x33, !UPT ;  /* 0x0000000a3f0f7292 */ /* 0x000fe4000f8e333f */
[----:B------:R-:W-:Y:S02]  /*10d0*/  UIADD3 UR19, UR5, -0x1, URZ ;  /* 0xffffffff05137890 */ /* 0x000fe4000fffe03f */
[----:B------:R-:W-:Y:S01]  /*10e0*/  USHF.R.U32.HI UR11, URZ, UR21, UR11 ;  /* 0x000000153f0b7299 */ /* 0x000fe2000801160b */
[----:B------:R-:W-:Y:S01]  /*10f0*/  ULDC UR22, c[0x0][0x648] ;  /* 0x0001920000167ab9 */ /* 0x000fe20000000800 */
[----:B------:R-:W-:Y:S01]  /*1100*/  ULDC UR23, c[0x0][0x638] ;  /* 0x00018e0000177ab9 */ /* 0x000fe20000000800 */
[----:B------:R-:W-:Y:S01]  /*1110*/  UMOV UR24, 0x1 ;  /* 0x0000000100187882 */ /* 0x000fe20000000000 */
[----:B------:R-:W-:Y:S01]  /*1120*/  UMOV UR10, UR26 ;  /* 0x0000001a000a7c82 */ /* 0x000fe20008000000 */
[----:B------:R-:W-:Y:S07]  /*1130*/  @!P0 BRA `(.L_x_13) ;  /* 0x0000000000308947 */ /* 0x000fee0003800000 */
[----:B------:R-:W-:Y:S02]  /*1140*/  ULDC UR16, c[0x0][0x64c] ;  /* 0x0001930000107ab9 */ /* 0x000fe40000000800 */
        /* <DEDUP_REMOVED lines=8> */
[----:B------:R-:W-:-:S07]  /*11d0*/  UIMAD.WIDE.U32.X UR8, UR18, UR9, UR16, UP1 ;  /* 0x00000009120872a5 */ /* 0x000fce00088e0410 */
[----:B------:R-:W-:Y:S01]  /*11e0*/  UMOV UR10, UR8 ;  /* 0x00000008000a7c82 */ /* 0x000fe20008000000 */
[----:B------:R-:W-:-:S05]  /*11f0*/  UMOV UR11, UR9 ;  /* 0x00000009000b7c82 */ /* 0x000fca0008000000 */
.L_x_13:
[----:B------:R-:W-:Y:S01]  /*1200*/  USHF.R.U64 UR9, UR10, UR22, UR11 ;  /* 0x000000160a097299 */ /* 0x000fe2000800120b */
[----:B------:R-:W-:Y:S01]  /*1210*/  IMAD.MOV.U32 R0, RZ, RZ, 0x1 ;  /* 0x00000001ff007424 */ /* 0x000fe200078e00ff */
[----:B------:R-:W-:Y:S01]  /*1220*/  USHF.L.U32 UR8, UR24, UR21, URZ ;  /* 0x0000001518087299 */ /* 0x000fe2000800063f */
[----:B------:R-:W-:Y:S01]  /*1230*/  IMAD.U32 R19, RZ, RZ, UR4 ;  /* 0x00000004ff137e24 */ /* 0x000fe2000f8e00ff */
[----:B------:R-:W-:Y:S02]  /*1240*/  ULOP3.LUT UR15, UR25, UR15, URZ, 0xc0, !UPT ;  /* 0x0000000f190f7292 */ /* 0x000fe4000f8ec03f */
[----:B------:R-:W-:Y:S02]  /*1250*/  UIADD3 UR10, -UR9, URZ, URZ ;  /* 0x0000003f090a7290 */ /* 0x000fe4000fffe13f */
[----:B------:R-:W-:Y:S02]  /*1260*/  UIMAD UR15, UR8, UR9, UR15 ;  /* 0x00000009080f72a4 */ /* 0x000fe4000f8e020f */
[----:B------:R-:W-:-:S02]  /*1270*/  ULOP3.LUT UR19, UR20, UR19, URZ, 0xc0, !UPT ;  /* 0x0000001314137292 */ /* 0x000fc4000f8ec03f */
[----:B------:R-:W-:Y:S01]  /*1280*/  UIMAD UR8, UR10, UR23, UR26 ;  /* 0x000000170a0872a4 */ /* 0x000fe2000f8e021a */
[----:B------:R-:W-:Y:S01]  /*1290*/  ULDC UR9, c[0x0][0x610] ;  /* 0x0001840000097ab9 */ /* 0x000fe20000000800 */
[----:B------:R-:W-:Y:S02]  /*12a0*/  UISETP.NE.AND UP1, UPT, UR40, URZ, UPT ;  /* 0x0000003f2800728c */ /* 0x000fe4000bf25270 */
[----:B------:R-:W-:Y:S02]  /*12b0*/  UIMAD UR7, UR15, UR9, UR7 ;  /* 0x000000090f0772a4 */ /* 0x000fe4000f8e0207 */
[----:B------:R-:W-:-:S04]  /*12c0*/  UIMAD UR8, UR8, UR5, UR19 ;  /* 0x00000005080872a4 */ /* 0x000fc8000f8e0213 */
[----:B------:R-:W-:Y:S02]  /*12d0*/  USEL UR5, UR8, UR7, !UP1 ;  /* 0x0000000708057287 */ /* 0x000fe4000c800000 */
[----:B------:R-:W-:-:S04]  /*12e0*/  USEL UR7, UR7, UR8, !UP1 ;  /* 0x0000000807077287 */ /* 0x000fc8000c800000 */
[----:B------:R-:W-:Y:S02]  /*12f0*/  IMAD.U32 R2, RZ, RZ, UR5 ;  /* 0x00000005ff027e24 */ /* 0x000fe4000f8e00ff */
[----:B------:R-:W-:-:S07]  /*1300*/  IMAD.U32 R18, RZ, RZ, UR7 ;  /* 0x00000007ff127e24 */ /* 0x000fce000f8e00ff */
.L_x_11:
[----:B------:R-:W-:Y:S05]  /*1310*/  @!P2 BRA `(.L_x_14) ;  /* 0x00000000000ca947 */ /* 0x000fea0003800000 */
[----:B------:R-:W-:Y:S01]  /*1320*/  UCGABAR_WAIT ;  /* 0x0000000000007dc7 */ /* 0x000fe20008000000 */
[----:B------:R-:W-:Y:S01]  /*1330*/  CCTL.IVALL ;  /* 0x00000000ff00798f */ /* 0x000fe20002000000 */
[----:B------:R-:W-:Y:S05]  /*1340*/  BRA `(.L_x_15) ;  /* 0x0000000000047947 */ /* 0x000fea0003800000 */
.L_x_14:
[----:B------:R-:W-:Y:S06]  /*1350*/  BAR.SYNC.DEFER_BLOCKING 0x0 ;  /* 0x0000000000007b1d */ /* 0x000fec0000010000 */
.L_x_15:
[----:B------:R-:W-:Y:S02]  /*1360*/  ULDC UR4, c[0x0][0x28c] ;  /* 0x0000a30000047ab9 */ /* 0x000fe40000000800 */
[----:B------:R-:W-:-:S04]  /*1370*/  UIADD3 UR4, UR4, 0x3f, URZ ;  /* 0x0000003f04047890 */ /* 0x000fc8000fffe03f */
[----:B------:R-:W-:-:S04]  /*1380*/  USHF.R.S32.HI UR5, URZ, 0x1f, UR4 ;  /* 0x0000001f3f057899 */ /* 0x000fc80008011404 */
[----:B------:R-:W-:-:S04]  /*1390*/  ULEA.HI UR5, UR5, UR4, URZ, 0x6 ;  /* 0x0000000405057291 */ /* 0x000fc8000f8f303f */
[----:B------:R-:W-:Y:S01]  /*13a0*/  USHF.R.S32.HI UR37, URZ, 0x6, UR5 ;  /* 0x000000063f257899 */ /* 0x000fe20008011405 */
[----:B------:R-:W-:Y:S11]  /*13b0*/  @!P3 BRA `(.L_x_16) ;  /* 0x0000007c00d0b947 */ /* 0x000ff60003800000 */
[----:B------:R-:W-:-:S06]  /*13c0*/  UISETP.GT.U32.AND UP1, UPT, UR14, 0x1, UPT ;  /* 0x000000010e00788c */ /* 0x000fcc000bf24070 */
[----:B------:R-:W-:-:S13]  /*13d0*/  PLOP3.LUT P0, PT, PT, PT, UP1, 0x80, 0x0 ;  /* 0x000000000000781c */ /* 0x000fda0003f0f018 */
[----:B------:R-:W-:Y:S05]  /*13e0*/  @P0 EXIT ;  /* 0x000000000000094d */ /* 0x000fea0003800000 */
.L_x_17:
[----:B------:R-:W-:-:S08]  /*13f0*/  NOP ;  /* 0x0000000000007918 */ /* 0x000fd00000000000 */
[----:B------:R-:W0:Y:S02]  /*1400*/  USETMAXREG.TRY_ALLOC.CTAPOOL UP1, 0xe8 ;  /* 0x000000e8000079c8 */ /* 0x000e240008020600 */
[----:B0-----:R-:W-:-:S13]  /*1410*/  PLOP3.LUT P0, PT, PT, PT, UP1, 0x80, 0x0 ;  /* 0x000000000000781c */ /* 0x001fda0003f0f018 */
[----:B------:R-:W-:Y:S05]  /*1420*/  @!P0 BRA `(.L_x_17) ;  /* 0xfffffffc00f08947 */ /* 0x000fea000383ffff */
[----:B------:R-:W-:-:S13]  /*1430*/  LOP3.LUT P0, RZ, R0, 0xff, RZ, 0xc0, !PT ;  /* 0x000000ff00ff7812 */ /* 0x000fda000780c0ff */
[----:B------:R-:W-:Y:S05]  /*1440*/  @!P0 EXIT ;  /* 0x000000000000894d */ /* 0x000fea0003800000 */
[----:B------:R-:W0:Y:S01]  /*1450*/  S2UR UR5, SR_CgaCtaId ;  /* 0x00000000000579c3 */ /* 0x000e220000008800 */
[----:B------:R-:W-:Y:S01]  /*1460*/  VIADD R5, R5, 0xffffffff ;  /* 0xffffffff05057836 */ /* 0x000fe20000000000 */
[CC--:B------:R-:W-:Y:S01]  /*1470*/  LEA.HI R0, R9.reuse, R4.reuse, RZ, 0x2 ;  /* 0x0000000409007211 */ /* 0x0c0fe200078f10ff */
[----:B------:R-:W-:Y:S01]  /*1480*/  UMOV UR43, 0x400 ;  /* 0x00000400002b7882 */ /* 0x000fe20000000000 */
[----:B------:R-:W-:Y:S01]  /*1490*/  LEA.HI R9, R9, R4, RZ, 0x5 ;  /* 0x0000000409097211 */ /* 0x000fe200078f28ff */
[----:B------:R-:W-:Y:S01]  /*14a0*/  USHF.R.U32.HI UR4, URZ, 0x1, UR37 ;  /* 0x000000013f047899 */ /* 0x000fe20008011625 */
[----:B------:R-:W-:Y:S01]  /*14b0*/  R2UR UR45, R5 ;  /* 0x00000000052d72ca */ /* 0x000fe200000e0000 */
[----:B------:R-:W-:Y:S01]  /*14c0*/  ULOP3.LUT UR44, UR37, 0x1, URZ, 0xc0, !UPT ;  /* 0x00000001252c7892 */ /* 0x000fe2000f8ec03f */
[--C-:B------:R-:W-:Y:S01]  /*14d0*/  SHF.R.S32.HI R154, RZ, 0x2, R0.reuse ;  /* 0x00000002ff9a7819 */ /* 0x100fe20000011400 */
[----:B------:R-:W-:Y:S01]  /*14e0*/  UISETP.LT.AND UP1, UPT, UR37, 0x1, UPT ;  /* 0x000000012500788c */ /* 0x000fe2000bf21270 */
[----:B------:R-:W-:Y:S01]  /*14f0*/  SHF.R.S32.HI R3, RZ, 0x1f, R0 ;  /* 0x0000001fff037819 */ /* 0x000fe20000011400 */
[----:B------:R-:W-:Y:S01]  /*1500*/  ULOP3.LUT UR4, UR4, 0x1, URZ, 0xc0, !UPT ;  /* 0x0000000104047892 */ /* 0x000fe2000f8ec03f */
[----:B------:R-:W-:Y:S01]  /*1510*/  SHF.R.S32.HI R9, RZ, 0x5, R9 ;  /* 0x00000005ff097819 */ /* 0x000fe20000011409 */
[----:B------:R-:W-:Y:S01]  /*1520*/  ULDC UR6, c[0x0][0x284] ;  /* 0x0000a10000067ab9 */ /* 0x000fe20000000800 */
[----:B------:R-:W-:Y:S01]  /*1530*/  LEA.HI R3, R3, R154, RZ, 0x3 ;  /* 0x0000009a03037211 */ /* 0x000fe200078f18ff */
[----:B------:R-:W-:Y:S01]  /*1540*/  USEL UR44, UR44, URZ, !UP0 ;  /* 0x0000003f2c2c7287 */ /* 0x000fe2000c000000 */
[----:B------:R-:W-:Y:S01]  /*1550*/  LOP3.LUT R153, R0, 0xfffffffc, RZ, 0xc0, !PT ;  /* 0xfffffffc00997812 */ /* 0x000fe200078ec0ff */
[----:B------:R-:W-:Y:S01]  /*1560*/  USEL UR47, UR37, 0x1, UP1 ;  /* 0x00000001252f7887 */ /* 0x000fe20008800000 */
[----:B------:R-:W-:Y:S01]  /*1570*/  LOP3.LUT R3, R3, 0xfffffff8, RZ, 0xc0, !PT ;  /* 0xfffffff803037812 */ /* 0x000fe200078ec0ff */
[----:B------:R-:W-:Y:S01]  /*1580*/  USHF.L.U32 UR45, UR45, 0x3, URZ ;  /* 0x000000032d2d7899 */ /* 0x000fe2000800063f */
[----:B------:R-:W-:Y:S01]  /*1590*/  ISETP.NE.AND P0, PT, R5, RZ, PT ;  /* 0x000000ff0500720c */ /* 0x000fe20003f05270 */
[----:B------:R-:W-:Y:S01]  /*15a0*/  UISETP.EQ.U32.AND UP0, UPT, UR4, 0x1, !UP0 ;  /* 0x000000010400788c */ /* 0x000fe2000c702070 */
[----:B------:R-:W-:Y:S01]  /*15b0*/  IMAD.IADD R153, R4, 0x1, -R153 ;  /* 0x0000000104997824 */ /* 0x000fe200078e0a99 */
[----:B------:R-:W-:Y:S01]  /*15c0*/  ULOP3.LUT UR36, UR42, 0x1, URZ, 0xfc, !UPT ;  /* 0x000000012a247892 */ /* 0x000fe2000f8efc3f */
[----:B------:R-:W-:Y:S01]  /*15d0*/  IMAD.IADD R154, R154, 0x1, -R3 ;  /* 0x000000019a9a7824 */ /* 0x000fe200078e0a03 */
[----:B0-----:R-:W-:Y:S01]  /*15e0*/  ULEA UR43, UR5, UR43, 0x18 ;  /* 0x0000002b052b7291 */ /* 0x001fe2000f8ec03f */
[----:B------:R-:W-:Y:S01]  /*15f0*/  IMAD.U32 R157, RZ, RZ, UR45 ;  /* 0x0000002dff9d7e24 */ /* 0x000fe2000f8e00ff */
[----:B------:R-:W-:Y:S01]  /*1600*/  SEL R168, RZ, 0x1, P0 ;  /* 0x00000001ffa87807 */ /* 0x000fe20000000000 */
[--C-:B------:R-:W-:Y:S01]  /*1610*/  IMAD R161, R9, -0x10, -R154.reuse ;  /* 0xfffffff009a17824 */ /* 0x100fe200078e0a9a */
[----:B------:R-:W-:Y:S01]  /*1620*/  UIADD3 UR46, UR43, 0x30, URZ ;  /* 0x000000302b2e7890 */ /* 0x000fe2000fffe03f */
[--C-:B------:R-:W-:Y:S01]  /*1630*/  SHF.R.S32.HI R155, RZ, 0x1f, R154.reuse ;  /* 0x0000001fff9b7819 */ /* 0x100fe2000001149a */
[----:B------:R-:W-:Y:S01]  /*1640*/  UIADD3 UR47, -UR47, UR37, URZ ;  /* 0x000000252f2f7290 */ /* 0x000fe2000fffe13f */
[----:B------:R-:W-:Y:S01]  /*1650*/  LOP3.LUT R159, R157, 0x8, RZ, 0xc0, !PT ;  /* 0x000000089d9f7812 */ /* 0x000fe200078ec0ff */
[----:B------:R-:W-:Y:S01]  /*1660*/  VIADD R161, R161, UR6 ;  /* 0x00000006a1a17c36 */ /* 0x000fe20008000000 */
[----:B------:R-:W-:Y:S01]  /*1670*/  LOP3.LUT R157, R157, 0x8, RZ, 0xc, !PT ;  /* 0x000000089d9d7812 */ /* 0x000fe200078e0cff */
[----:B------:R-:W-:Y:S01]  /*1680*/  IMAD.U32 R156, RZ, RZ, UR46 ;  /* 0x0000002eff9c7e24 */ /* 0x000fe2000f8e00ff */
[----:B------:R-:W-:Y:S01]  /*1690*/  LOP3.LUT R159, R159, 0x18, RZ, 0x3c, !PT ;  /* 0x000000189f9f7812 */ /* 0x000fe200078e3cff */
[----:B------:R-:W-:Y:S01]  /*16a0*/  IMAD.WIDE R154, R9, 0x10, R154 ;  /* 0x00000010099a7825 */ /* 0x000fe200078e029a */
[----:B------:R-:W-:-:S03]  /*16b0*/  USEL UR48, URZ, 0x1, !UP0 ;  /* 0x000000013f307887 */ /* 0x000fc6000c000000 */
[----:B------:R-:W-:-:S09]  /*16c0*/  VIADD R158, R156, UR45 ;  /* 0x0000002d9c9e7c36 */ /* 0x000fd20008000000 */
.L_x_293:
[----:B------:R-:W-:Y:S01]  /*16d0*/  SHF.L.U32 R3, R168, 0x1f, RZ ;  /* 0x0000001fa8037819 */ /* 0x000fe200000006ff */
[----:B------:R-:W-:Y:S02]  /*16e0*/  ULDC UR4, c[0x0][0x28c] ;  /* 0x0000a30000047ab9 */ /* 0x000fe40000000800 */
[----:B------:R-:W-:Y:S01]  /*16f0*/  ISETP.LT.AND P1, PT, RZ, UR4, PT ;  /* 0x00000004ff007c0c */ /* 0x000fe2000bf21270 */
[----:B------:R-:W0:Y:S02]  /*1700*/  SYNCS.PHASECHK.TRANS64.TRYWAIT P0, [R156+UR45], R3 ;  /* 0x000000039c0075a7 */ /* 0x000e24000800016d */
[----:B01234-:R-:W-:Y:S10]  /*1710*/  @!P0 BRA `(.L_x_18) ;  /* 0x0000008800f48947 */ /* 0x01fff40003800000 */
.L_x_313:
[----:B------:R-:W-:Y:S05]  /*1720*/  @P1 BRA `(.L_x_19) ;  /* 0x0000000000401947 */ /* 0x000fea0003800000 */
[----:B------:R-:W-:Y:S01]  /*1730*/  MOV R0, 0x0 ;  /* 0x0000000000007802 */ /* 0x000fe20000000f00 */
[----:B------:R-:W-:Y:S01]  /*1740*/  ULDC.64 UR4, c[0x4][0x68] ;  /* 0x01001a0000047ab9 */ /* 0x000fe20000000a00 */
[----:B------:R-:W-:Y:S01]  /*1750*/  ULDC.64 UR6, c[0x4][0x8] ;  /* 0x0100020000067ab9 */ /* 0x000fe20000000a00 */
[----:B------:R-:W-:Y:S01]  /*1760*/  IMAD.U32 R4, RZ, RZ, UR4 ;  /* 0x00000004ff047e24 */ /* 0x000fe2000f8e00ff */
[----:B------:R1:W2:Y:S01]  /*1770*/  LDC.64 R14, c[0x4][R0] ;  /* 0x01000000000e7b82 */ /* 0x0002a20000000a00 */
[----:B------:R-:W-:Y:S01]  /*1780*/  IMAD.U32 R5, RZ, RZ, UR5 ;  /* 0x00000005ff057e24 */ /* 0x000fe2000f8e00ff */
[----:B------:R-:W-:Y:S01]  /*1790*/  ULDC.64 UR4, c[0x4][0x70] ;  /* 0x01001c0000047ab9 */ /* 0x000fe20000000a00 */
[----:B------:R-:W-:Y:S02]  /*17a0*/  IMAD.U32 R10, RZ, RZ, UR6 ;  /* 0x00000006ff0a7e24 */ /* 0x000fe4000f8e00ff */
[----:B------:R-:W-:Y:S02]  /*17b0*/  IMAD.U32 R6, RZ, RZ, UR4 ;  /* 0x00000004ff067e24 */ /* 0x000fe4000f8e00ff */
[----:B------:R-:W-:-:S02]  /*17c0*/  IMAD.U32 R7, RZ, RZ, UR5 ;  /* 0x00000005ff077e24 */ /* 0x000fc4000f8e00ff */
[----:B------:R-:W-:Y:S02]  /*17d0*/  IMAD.U32 R11, RZ, RZ, UR7 ;  /* 0x00000007ff0b7e24 */ /* 0x000fe4000f8e00ff */
[----:B------:R-:W-:Y:S02]  /*17e0*/  IMAD.MOV.U32 R8, RZ, RZ, 0x1e1 ;  /* 0x000001e1ff087424 */ /* 0x000fe400078e00ff */
[----:B------:R-:W-:Y:S02]  /*17f0*/  IMAD.MOV.U32 R12, RZ, RZ, 0x1 ;  /* 0x00000001ff0c7424 */ /* 0x000fe400078e00ff */
[----:B-1----:R-:W-:-:S07]  /*1800*/  IMAD.MOV.U32 R13, RZ, RZ, RZ ;  /* 0x000000ffff0d7224 */ /* 0x002fce00078e00ff */
[----:B------:R-:W-:-:S07]  /*1810*/  LEPC R20, `(.L_x_19) ;  /* 0x000000001014794e */ /* 0x000fce0000000000 */
[----:B0-2--5:R-:W-:Y:S05]  /*1820*/  CALL.ABS.NOINC R14 ;  /* 0x000000000e007343 */ /* 0x025fea0003c00000 */
.L_x_19:
[----:B------:R-:W-:-:S05]  /*1830*/  IMAD.U32 R0, RZ, RZ, UR36 ;  /* 0x00000024ff007e24 */ /* 0x000fca000f8e00ff */
[----:B------:R-:W-:-:S13]  /*1840*/  ISETP.NE.AND P0, PT, R0, 0x3, PT ;  /* 0x000000030000780c */ /* 0x000fda0003f05270 */
[----:B------:R-:W-:Y:S05]  /*1850*/  @!P0 BRA `(.L_x_20) ;  /* 0x0000000000048947 */ /* 0x000fea0003800000 */
[----:B------:R-:W-:Y:S01]  /*1860*/  BPT.TRAP 0x1 ;  /* 0x000000040000795c */ /* 0x000fe20000300000 */
.L_x_20:
[----:B0-----:R-:W-:Y:S02]  /*1870*/  IMAD.U32 R3, RZ, RZ, UR44 ;  /* 0x0000002cff037e24 */ /* 0x001fe4000f8e00ff */
[----:B------:R-:W-:-:S03]  /*1880*/  IMAD.U32 R0, RZ, RZ, UR48 ;  /* 0x00000030ff007e24 */ /* 0x000fc6000f8e00ff */
[----:B------:R-:W-:Y:S02]  /*1890*/  LEA R3, R3, UR43, 0x3 ;  /* 0x0000002b03037c11 */ /* 0x000fe4000f8e18ff */
[----:B------:R-:W-:-:S04]  /*18a0*/  SHF.L.U32 R0, R0, 0x1f, RZ ;  /* 0x0000001f00007819 */ /* 0x000fc800000006ff */
[----:B------:R0:W1:Y:S01]  /*18b0*/  SYNCS.PHASECHK.TRANS64.TRYWAIT P1, [R3+URZ], R0 ;  /* 0x00000000030075a7 */ /* 0x000062000802017f */
[----:B------:R-:W-:Y:S05]  /*18c0*/  @!P0 BRA `(.L_x_21) ;  /* 0x0000000000048947 */ /* 0x000fea0003800000 */
[----:B------:R-:W-:Y:S01]  /*18d0*/  BPT.TRAP 0x1 ;  /* 0x000000040000795c */ /* 0x000fe20000300000 */
.L_x_21:
[----:B------:R-:W-:-:S05]  /*18e0*/  IMAD.U32 R4, RZ, RZ, UR47 ;  /* 0x0000002fff047e24 */ /* 0x000fca000f8e00ff */
[----:B------:R-:W-:Y:S01]  /*18f0*/  ISETP.GE.AND P2, PT, R4, 0x1, PT ;  /* 0x000000010400780c */ /* 0x000fe20003f46270 */
[----:B-1----:R-:W-:-:S12]  /*1900*/  @P1 BRA `(.L_x_22) ;  /* 0x0000000000081947 */ /* 0x002fd80003800000 */
[----:B------:R-:W1:Y:S02]  /*1910*/  SYNCS.PHASECHK.TRANS64.TRYWAIT P1, [R3+URZ], R0 ;  /* 0x00000000030075a7 */ /* 0x000e64000802017f */
[----:B-1----:R-:W-:Y:S05]  /*1920*/  @!P1 BRA `(.L_x_23) ;  /* 0x0000008800849947 */ /* 0x002fea0003800000 */
.L_x_22:
[----:B------:R-:W-:Y:S05]  /*1930*/  WARPSYNC.ALL ;  /* 0x0000000000007948 */ /* 0x000fea0003800000 */
[----:B------:R-:W-:Y:S01]  /*1940*/  UIADD3 UR4, UR43, 0x100, URZ ;  /* 0x000001002b047890 */ /* 0x000fe2000fffe03f */
[----:B------:R-:W-:Y:S01]  /*1950*/  WARPGROUP.ARRIVE ;  /* 0x00000000000079c5 */ /* 0x000fe20000000000 */
[----:B------:R-:W-:Y:S02]  /*1960*/  UIADD3 UR5, UR43, 0x8100, URZ ;  /* 0x000081002b057890 */ /* 0x000fe4000fffe03f */
[----:B------:R-:W-:Y:S02]  /*1970*/  USHF.R.U32.HI UR4, URZ, 0x4, UR4 ;  /* 0x000000043f047899 */ /* 0x000fe40008011604 */
[----:B------:R-:W-:-:S02]  /*1980*/  USHF.R.U32.HI UR5, URZ, 0x4, UR5 ;  /* 0x000000043f057899 */ /* 0x000fc40008011605 */
[----:B------:R-:W-:Y:S02]  /*1990*/  ULOP3.LUT UR4, UR4, 0x3fff, URZ, 0xc0, !UPT ;  /* 0x00003fff04047892 */ /* 0x000fe4000f8ec03f */
[----:B------:R-:W-:Y:S02]  /*19a0*/  ULOP3.LUT UR5, UR5, 0x3fff, URZ, 0xc0, !UPT ;  /* 0x00003fff05057892 */ /* 0x000fe4000f8ec03f */
[----:B------:R-:W-:Y:S02]  /*19b0*/  ULOP3.LUT UR4, UR4, 0x10000, URZ, 0xfc, !UPT ;  /* 0x0001000004047892 */ /* 0x000fe4000f8efc3f */
[----:B------:R-:W-:Y:S02]  /*19c0*/  ULOP3.LUT UR5, UR5, 0x10000, URZ, 0xfc, !UPT ;  /* 0x0001000005057892 */ /* 0x000fe4000f8efc3f */
[----:B------:R-:W-:Y:S02]  /*19d0*/  ULEA UR7, UR44, UR4, 0xa ;  /* 0x000000042c077291 */ /* 0x000fe4000f8e503f */
[----:B------:R-:W-:Y:S01]  /*19e0*/  ULEA UR6, UR44, UR5, 0xc ;  /* 0x000000052c067291 */ /* 0x000fe2000f8e603f */
[----:B------:R-:W-:Y:S01]  /*19f0*/  UMOV UR9, 0x40000040 ;  /* 0x4000004000097882 */ /* 0x000fe20000000000 */
[----:B------:R-:W-:-:S03]  /*1a00*/  UMOV UR11, 0x40000040 ;  /* 0x40000040000b7882 */ /* 0x000fc60000000000 */
[----:B------:R-:W-:Y:S02]  /*1a10*/  UMOV UR8, UR7 ;  /* 0x0000000700087c82 */ /* 0x000fe40008000000 */
[----:B------:R-:W-:Y:S02]  /*1a20*/  UMOV UR10, UR6 ;  /* 0x00000006000a7c82 */ /* 0x000fe40008000000 */
[----:B------:R-:W-:Y:S01]  /*1a30*/  HGMMA.64x256x8.F32.TF32 R24, gdesc[UR8], RZ, !UPT, gsb0 ;  /* 0x07e00000081879f0 */ /* 0x000fe2000c0028ff */
[----:B------:R-:W-:Y:S02]  /*1a40*/  UIADD3 UR8, UR7, 0x2, URZ ;  /* 0x0000000207087890 */ /* 0x000fe4000fffe03f */
[----:B------:R-:W-:Y:S01]  /*1a50*/  UIADD3 UR10, UR6, 0x2, URZ ;  /* 0x00000002060a7890 */ /* 0x000fe2000fffe03f */
[----:B------:R-:W-:Y:S01]  /*1a60*/  UMOV UR9, 0x40000040 ;  /* 0x4000004000097882 */ /* 0x000fe20000000000 */
[----:B------:R-:W-:Y:S01]  /*1a70*/  UMOV UR11, 0x40000040 ;  /* 0x40000040000b7882 */ /* 0x000fe20000000000 */
[----:B------:R-:W-:-:S02]  /*1a80*/  WARPGROUP.DEPBAR.LE gsb0, 0x0 ;  /* 0x00008000000079c5 */ /* 0x000fc40000010000 */
[----:B------:R-:W-:-:S15]  /*1a90*/  WARPGROUP.ARRIVE ;  /* 0x00000000000079c5 */ /* 0x000fde0000000000 */
[----:B------:R-:W-:-:S05]  /*1aa0*/  NOP ;  /* 0x0000000000007918 */ /* 0x000fca0000000000 */
[----:B------:R-:W-:Y:S01]  /*1ab0*/  HGMMA.64x256x8.F32.TF32 R24, gdesc[UR8], R24, gsb0 ;  /* 0x07e00000081879f0 */ /* 0x000fe20008002818 */
[----:B------:R-:W-:Y:S02]  /*1ac0*/  UIADD3 UR8, UR7, 0x4, URZ ;  /* 0x0000000407087890 */ /* 0x000fe4000fffe03f */
[----:B------:R-:W-:Y:S01]  /*1ad0*/  UIADD3 UR10, UR6, 0x4, URZ ;  /* 0x00000004060a7890 */ /* 0x000fe2000fffe03f */
[----:B------:R-:W-:Y:S01]  /*1ae0*/  UMOV UR9, 0x40000040 ;  /* 0x4000004000097882 */ /* 0x000fe20000000000 */
[----:B------:R-:W-:Y:S01]  /*1af0*/  UMOV UR11, 0x40000040 ;  /* 0x40000040000b7882 */ /* 0x000fe20000000000 */
[----:B------:R-:W-:Y:S02]  /*1b00*/  WARPGROUP.DEPBAR.LE gsb0, 0x0 ;  /* 0x00008000000079c5 */ /* 0x000fe40000010000 */
        /* <DEDUP_REMOVED lines=42> */
[----:B------:R-:W-:Y:S03]  /*1db0*/  HGMMA.64x256x8.F32.TF32 R24, gdesc[UR8], R24, gsb0 ;  /* 0x07e00000081879f0 */ /* 0x000fe60008002818 */
[----:B------:R-:W-:Y:S02]  /*1dc0*/  WARPGROUP.DEPBAR.LE gsb0, 0x0 ;  /* 0x00008000000079c5 */ /* 0x000fe40000010000 */
[----:B------:R-:W-:Y:S05]  /*1dd0*/  @!P2 BRA `(.L_x_24) ;  /* 0x0000000400a4a947 */ /* 0x000fea0003800000 */
[----:B------:R-:W-:Y:S01]  /*1de0*/  UIADD3 UR6, UR44, 0x1, URZ ;  /* 0x000000012c067890 */ /* 0x000fe2000fffe03f */
[----:B01----:R-:W-:Y:S02]  /*1df0*/  IMAD.U32 R0, RZ, RZ, UR47 ;  /* 0x0000002fff007e24 */ /* 0x003fe4000f8e00ff */
[----:B------:R-:W-:Y:S01]  /*1e00*/  IMAD.U32 R3, RZ, RZ, UR44 ;  /* 0x0000002cff037e24 */ /* 0x000fe2000f8e00ff */
[----:B------:R-:W-:-:S04]  /*1e10*/  UISETP.NE.AND UP0, UPT, UR6, 0x2, UPT ;  /* 0x000000020600788c */ /* 0x000fc8000bf05270 */
[----:B------:R-:W-:Y:S02]  /*1e20*/  USEL UR7, URZ, 0x1, UP0 ;  /* 0x000000013f077887 */ /* 0x000fe40008000000 */
[----:B------:R-:W-:Y:S02]  /*1e30*/  USEL UR6, UR6, URZ, UP0 ;  /* 0x0000003f06067287 */ /* 0x000fe40008000000 */
[----:B------:R-:W-:-:S06]  /*1e40*/  ULOP3.LUT UR7, UR48, UR7, URZ, 0x3c, !UPT ;  /* 0x0000000730077292 */ /* 0x000fcc000f8e3c3f */
[----:B------:R-:W-:-:S07]  /*1e50*/  IMAD.U32 R6, RZ, RZ, UR7 ;  /* 0x00000007ff067e24 */ /* 0x000fce000f8e00ff */
.L_x_31:
[----:B------:R-:W-:Y:S05]  /*1e60*/  @!P0 BRA `(.L_x_25) ;  /* 0x0000000000048947 */ /* 0x000fea0003800000 */
[----:B------:R-:W-:Y:S01]  /*1e70*/  BPT.TRAP 0x1 ;  /* 0x000000040000795c */ /* 0x000fe20000300000 */
.L_x_25:
[----:B------:R-:W-:Y:S01]  /*1e80*/  ULEA UR7, UR6, UR43, 0x3 ;  /* 0x0000002b06077291 */ /* 0x000fe2000f8e183f */
[----:B------:R-:W-:-:S08]  /*1e90*/  SHF.L.U32 R4, R6, 0x1f, RZ ;  /* 0x0000001f06047819 */ /* 0x000fd000000006ff */
[----:B------:R0:W1:Y:S01]  /*1ea0*/  SYNCS.PHASECHK.TRANS64.TRYWAIT P1, [UR7], R4 ;  /* 0x00000004ff0075a7 */ /* 0x0000620008020147 */
[----:B------:R-:W-:Y:S05]  /*1eb0*/  @!P0 BRA `(.L_x_26) ;  /* 0x0000000000048947 */ /* 0x000fea0003800000 */
[----:B------:R-:W-:Y:S01]  /*1ec0*/  BPT.TRAP 0x1 ;  /* 0x000000040000795c */ /* 0x000fe20000300000 */
.L_x_26:
[----:B-1----:R-:W-:Y:S05]  /*1ed0*/  @P1 BRA `(.L_x_27) ;  /* 0x0000000000081947 */ /* 0x002fea0003800000 */
[----:B------:R-:W1:Y:S02]  /*1ee0*/  SYNCS.PHASECHK.TRANS64.TRYWAIT P1, [UR7], R4 ;  /* 0x00000004ff0075a7 */ /* 0x000e640008020147 */
[----:B-1----:R-:W-:Y:S05]  /*1ef0*/  @!P1 BRA `(.L_x_28) ;  /* 0x0000008400249947 */ /* 0x002fea0003800000 */
.L_x_27:
[----:B------:R-:W-:Y:S01]  /*1f00*/  ULEA UR12, UR6, UR4, 0xa ;  /* 0x00000004060c7291 */ /* 0x000fe2000f8e503f */
[----:B------:R-:W-:Y:S01]  /*1f10*/  WARPGROUP.ARRIVE ;  /* 0x00000000000079c5 */ /* 0x000fe20000000000 */
[----:B------:R-:W-:Y:S01]  /*1f20*/  ULEA UR7, UR6, UR5, 0xc ;  /* 0x0000000506077291 */ /* 0x000fe2000f8e603f */
[----:B------:R-:W-:Y:S01]  /*1f30*/  UMOV UR9, 0x40000040 ;  /* 0x4000004000097882 */ /* 0x000fe20000000000 */
[----:B------:R-:W-:-:S03]  /*1f40*/  UMOV UR11, 0x40000040 ;  /* 0x40000040000b7882 */ /* 0x000fc60000000000 */
[----:B------:R-:W-:Y:S02]  /*1f50*/  UMOV UR8, UR12 ;  /* 0x0000000c00087c82 */ /* 0x000fe40008000000 */
[----:B------:R-:W-:Y:S02]  /*1f60*/  UMOV UR10, UR7 ;  /* 0x00000007000a7c82 */ /* 0x000fe40008000000 */
[----:B------:R-:W-:Y:S01]  /*1f70*/  HGMMA.64x256x8.F32.TF32 R24, gdesc[UR8], R24, gsb0 ;  /* 0x07e00000081879f0 */ /* 0x000fe20008002818 */
        /* <DEDUP_REMOVED lines=58> */
[----:B------:R-:W-:Y:S01]  /*2320*/  BPT.TRAP 0x1 ;  /* 0x000000040000795c */ /* 0x000fe20000300000 */
.L_x_29:
[----:B------:R-:W-:Y:S01]  /*2330*/  ISETP.NE.AND P1, PT, R160, RZ, PT ;  /* 0x000000ffa000720c */ /* 0x000fe20003f25270 */
[----:B------:R-:W-:-:S12]  /*2340*/  UISETP.GT.U32.AND UP0, UPT, UR42, 0x1, UPT ;  /* 0x000000012a00788c */ /* 0x000fd8000bf04070 */
[----:B01----:R-:W-:-:S05]  /*2350*/  @P1 LEA R4, R3, UR43, 0x3 ;  /* 0x0000002b03041c11 */ /* 0x003fca000f8e18ff */
[----:B------:R-:W-:-:S05]  /*2360*/  @P1 VIADD R5, R4, 0x10 ;  /* 0x0000001004051836 */ /* 0x000fca0000000000 */
[----:B------:R-:W-:-:S04]  /*2370*/  @P1 PRMT R5, R152, 0x654, R5 ;  /* 0x0000065498051816 */ /* 0x000fc80000000005 */
[----:B------:R0:W-:Y:S01]  /*2380*/  @P1 SYNCS.ARRIVE.TRANS64.RED.A1T0 RZ, [R5+URZ], RZ ;  /* 0x000000ff05ff19a7 */ /* 0x0001e2000810043f */
[----:B------:R-:W-:-:S13]  /*2390*/  PLOP3.LUT P1, PT, PT, PT, UP0, 0x80, 0x0 ;  /* 0x000000000000781c */ /* 0x000fda0003f2f008 */
[----:B0-----:R-:W-:Y:S05]  /*23a0*/  @P1 BRA `(.L_x_30) ;  /* 0x0000000000041947 */ /* 0x001fea0003800000 */
[----:B------:R-:W-:Y:S01]  /*23b0*/  BPT.TRAP 0x1 ;  /* 0x000000040000795c */ /* 0x000fe20000300000 */
.L_x_30:
[----:B------:R-:W-:Y:S01]  /*23c0*/  UIADD3 UR6, UR6, 0x1, URZ ;  /* 0x0000000106067890 */ /* 0x000fe2000fffe03f */
[C---:B------:R-:W-:Y:S01]  /*23d0*/  ISETP.GT.AND P2, PT, R0.reuse, 0x1, PT ;  /* 0x000000010000780c */ /* 0x040fe20003f44270 */
[----:B------:R-:W-:Y:S02]  /*23e0*/  VIADD R3, R3, 0x1 ;  /* 0x0000000103037836 */ /* 0x000fe40000000000 */
[----:B------:R-:W-:Y:S01]  /*23f0*/  UISETP.NE.AND UP0, UPT, UR6, 0x2, UPT ;  /* 0x000000020600788c */ /* 0x000fe2000bf05270 */
[----:B------:R-:W-:Y:S02]  /*2400*/  VIADD R0, R0, 0xffffffff ;  /* 0xffffffff00007836 */ /* 0x000fe40000000000 */
[C---:B------:R-:W-:Y:S01]  /*2410*/  ISETP.NE.AND P1, PT, R3.reuse, 0x2, PT ;  /* 0x000000020300780c */ /* 0x040fe20003f25270 */
[----:B------:R-:W-:Y:S02]  /*2420*/  USEL UR7, URZ, 0x1, UP0 ;  /* 0x000000013f077887 */ /* 0x000fe40008000000 */
[----:B------:R-:W-:Y:S01]  /*2430*/  USEL UR6, UR6, URZ, UP0 ;  /* 0x0000003f06067287 */ /* 0x000fe20008000000 */
[----:B------:R-:W-:-:S03]  /*2440*/  SEL R3, R3, RZ, P1 ;  /* 0x000000ff03037207 */ /* 0x000fc60000800000 */
[----:B------:R-:W-:Y:S01]  /*2450*/  LOP3.LUT R6, R6, UR7, RZ, 0x3c, !PT ;  /* 0x0000000706067c12 */ /* 0x000fe2000f8e3cff */
[----:B------:R-:W-:Y:S07]  /*2460*/  @P2 BRA `(.L_x_31) ;  /* 0xfffffff8007c2947 */ /* 0x000fee000383ffff */
.L_x_24:
[----:B------:R-:W-:Y:S01]  /*2470*/  ULDC UR4, c[0x0][0x28c] ;  /* 0x0000a30000047ab9 */ /* 0x000fe20000000800 */
[----:B------:R2:W-:Y:S01]  /*2480*/  SYNCS.ARRIVE.TRANS64.A1T0 RZ, [R157+UR46], RZ ;  /* 0x000000ff9dff79a7 */ /* 0x0005e2000810002e */
[----:B------:R-:W-:-:S06]  /*2490*/  UISETP.GE.AND UP0, UPT, UR4, 0x1, UPT ;  /* 0x000000010400788c */ /* 0x000fcc000bf06270 */
[----:B------:R-:W-:-:S13]  /*24a0*/  PLOP3.LUT P1, PT, PT, PT, UP0, 0x80, 0x0 ;  /* 0x000000000000781c */ /* 0x000fda0003f2f008 */
[----:B--2---:R-:W-:Y:S05]  /*24b0*/  @!P1 BRA `(.L_x_32) ;  /* 0x0000000000409947 */ /* 0x004fea0003800000 */
[----:B------:R-:W-:Y:S05]  /*24c0*/  @!P0 BRA `(.L_x_33) ;  /* 0x0000000000048947 */ /* 0x000fea0003800000 */
[----:B------:R-:W-:Y:S01]  /*24d0*/  BPT.TRAP 0x1 ;  /* 0x000000040000795c */ /* 0x000fe20000300000 */
.L_x_33:
[----:B------:R-:W-:Y:S01]  /*24e0*/  ISETP.NE.AND P0, PT, R160, RZ, PT ;  /* 0x000000ffa000720c */ /* 0x000fe20003f05270 */
[----:B01----:R-:W-:-:S12]  /*24f0*/  IMAD.U32 R3, RZ, RZ, UR43 ;  /* 0x0000002bff037e24 */ /* 0x003fd8000f8e00ff */
[----:B------:R-:W-:-:S05]  /*2500*/  VOTEU.ANY UP0, P0 ;  /* 0x00000000003f7886 */ /* 0x000fca0000000100 */
[----:B------:R-:W-:Y:S02]  /*2510*/  @UP0 UIADD3 UR5, UR47, UR44, URZ ;  /* 0x0000002c2f050290 */ /* 0x000fe4000fffe03f */
[----:B------:R-:W-:-:S04]  /*2520*/  UISETP.GT.U32.AND UP0, UPT, UR42, 0x1, UPT ;  /* 0x000000012a00788c */ /* 0x000fc8000bf04070 */
[----:B------:R-:W-:-:S04]  /*2530*/  IMAD.U32 R0, RZ, RZ, UR5 ;  /* 0x00000005ff007e24 */ /* 0x000fc8000f8e00ff */
[----:B------:R-:W-:-:S05]  /*2540*/  @P0 IMAD.SHL.U32 R0, R0, 0x8, RZ ;  /* 0x0000000800000824 */ /* 0x000fca00078e00ff */
[----:B------:R-:W-:-:S04]  /*2550*/  @P0 LOP3.LUT R0, R0, 0x8, RZ, 0xc0, !PT ;  /* 0x0000000800000812 */ /* 0x000fc800078ec0ff */
[----:B------:R-:W-:-:S04]  /*2560*/  @P0 IADD3 R3, R3, 0x10, R0 ;  /* 0x0000001003030810 */ /* 0x000fc80007ffe000 */
[----:B------:R-:W-:-:S04]  /*2570*/  @P0 PRMT R3, R152, 0x654, R3 ;  /* 0x0000065498030816 */ /* 0x000fc80000000003 */
[----:B------:R2:W-:Y:S01]  /*2580*/  @P0 SYNCS.ARRIVE.TRANS64.RED.A1T0 RZ, [R3+URZ], RZ ;  /* 0x000000ff03ff09a7 */ /* 0x0005e2000810043f */
[----:B------:R-:W-:-:S13]  /*2590*/  PLOP3.LUT P0, PT, PT, PT, UP0, 0x80, 0x0 ;  /* 0x000000000000781c */ /* 0x000fda0003f0f008 */
[----:B--2---:R-:W-:Y:S05]  /*25a0*/  @P0 BRA `(.L_x_32) ;  /* 0x0000000000040947 */ /* 0x004fea0003800000 */
[----:B------:R-:W-:Y:S01]  /*25b0*/  BPT.TRAP 0x1 ;  /* 0x000000040000795c */ /* 0x000fe20000300000 */
.L_x_32:
[----:B01----:R-:W-:Y:S01]  /*25c0*/  SHF.L.U32 R3, R168, 0x1f, RZ ;  /* 0x0000001fa8037819 */ /* 0x003fe200000006ff */
[----:B------:R-:W-:Y:S01]  /*25d0*/  ULEA UR6, UR37, UR44, 0x1 ;  /* 0x0000002c25067291 */ /* 0x000fe2000f8e083f */
[----:B------:R-:W0:Y:S01]  /*25e0*/  LDC R6, c[0x0][0x288] ;  /* 0x0000a200ff067b82 */ /* 0x000e220000000800 */
[----:B------:R-:W-:Y:S01]  /*25f0*/  UIADD3 UR4, UR4, 0x7e, URZ ;  /* 0x0000007e04047890 */ /* 0x000fe2000fffe03f */
[----:B------:R-:W-:Y:S01]  /*2600*/  IMAD.SHL.U32 R12, R153, 0x2, RZ ;  /* 0x00000002990c7824 */ /* 0x000fe200078e00ff */
[----:B------:R-:W-:Y:S02]  /*2610*/  USHF.R.U32.HI UR5, URZ, 0x1, UR6 ;  /* 0x000000013f057899 */ /* 0x000fe40008011606 */
[----:B------:R-:W-:Y:S02]  /*2620*/  UISETP.GT.U32.AND UP0, UPT, UR6, 0x1, UPT ;  /* 0x000000010600788c */ /* 0x000fe4000bf04070 */
[----:B------:R-:W-:Y:S01]  /*2630*/  ULOP3.LUT UR5, UR5, 0x1, URZ, 0xc0, !UPT ;  /* 0x0000000105057892 */ /* 0x000fe2000f8ec03f */
[----:B------:R-:W1:Y:S01]  /*2640*/  SYNCS.PHASECHK.TRANS64.TRYWAIT P0, [R156+UR45+0x10], R3 ;  /* 0x000010039c0075a7 */ /* 0x000e62000800016d */
[----:B------:R-:W-:Y:S01]  /*2650*/  UISETP.LT.U32.AND UP0, UPT, UR4, 0x7f, UP0 ;  /* 0x0000007f0400788c */ /* 0x000fe20008701070 */
[----:B------:R-:W-:Y:S01]  /*2660*/  SHF.R.S32.HI R13, RZ, 0x1f, R12 ;  /* 0x0000001fff0d7819 */ /* 0x000fe2000001140c */
[----:B------:R-:W-:-:S02]  /*2670*/  UISETP.NE.U32.AND UP1, UPT, UR5, 0x1, UPT ;  /* 0x000000010500788c */ /* 0x000fc4000bf25070 */
[----:B------:R-:W-:Y:S02]  /*2680*/  USEL UR5, URZ, 0x1, !UP0 ;  /* 0x000000013f057887 */ /* 0x000fe4000c000000 */
[----:B------:R-:W-:-:S04]  /*2690*/  UISETP.GT.U32.AND UP1, UPT, UR4, 0x7e, !UP1 ;  /* 0x0000007e0400788c */ /* 0x000fc8000cf24070 */
[----:B------:R-:W-:-:S04]  /*26a0*/  USEL UR4, URZ, 0x1, !UP1 ;  /* 0x000000013f047887 */ /* 0x000fc8000c800000 */
[----:B------:R-:W-:Y:S01]  /*26b0*/  ULOP3.LUT UR48, UR4, UR48, UR5, 0x96, !UPT ;  /* 0x0000003004307292 */ /* 0x000fe2000f8e9605 */
[----:B01----:R-:W-:Y:S11]  /*26c0*/  @!P0 BRA `(.L_x_34) ;  /* 0x0000007c00488947 */ /* 0x003ff60003800000 */
.L_x_314:
[----:B------:R-:W-:Y:S01]  /*26d0*/  IMAD.SHL.U32 R4, R18, 0x40, RZ ;  /* 0x0000004012047824 */ /* 0x000fe200078e00ff */
[----:B------:R-:W-:Y:S01]  /*26e0*/  ULDC UR6, c[0x0][0x284] ;  /* 0x0000a10000067ab9 */ /* 0x000fe20000000800 */
[----:B------:R-:W-:Y:S01]  /*26f0*/  IMAD.SHL.U32 R14, R2, 0x100, RZ ;  /* 0x00000100020e7824 */ /* 0x000fe200078e00ff */
[----:B------:R-:W-:Y:S01]  /*2700*/  SHF.R.S32.HI R7, RZ, 0x1f, R19 ;  /* 0x0000001fff077819 */ /* 0x000fe20000011413 */
[----:B------:R-:W-:Y:S01]  /*2710*/  ULDC.64 UR4, c[0x0][0x5d0] ;  /* 0x0001740000047ab9 */ /* 0x000fe20000000a00 */
[----:B------:R-:W-:Y:S01]  /*2720*/  ISETP.GE.AND P0, PT, R4, UR6, PT ;  /* 0x0000000604007c0c */ /* 0x000fe2000bf06270 */
[----:B0-----:R-:W-:Y:S01]  /*2730*/  IMAD.WIDE.U32 R2, R19, UR4, R12 ;  /* 0x0000000413027c25 */ /* 0x001fe2000f8e000c */
[----:B------:R-:W-:Y:S01]  /*2740*/  SHF.R.S32.HI R15, RZ, 0x1f, R14 ;  /* 0x0000001fff0f7819 */ /* 0x000fe2000001140e */
[----:B------:R-:W-:Y:S01]  /*2750*/  ULOP3.LUT UR44, UR44, 0x1, URZ, 0xc0, !UPT ;  /* 0x000000012c2c7892 */ /* 0x000fe2000f8ec03f */
[C---:B------:R-:W-:Y:S01]  /*2760*/  ISETP.GE.OR P0, PT, R14.reuse, R6, P0 ;  /* 0x000000060e00720c */ /* 0x040fe20000706670 */
[----:B------:R-:W-:Y:S01]  /*2770*/  IMAD R0, R7, UR4, RZ ;  /* 0x0000000407007c24 */ /* 0x000fe2000f8e02ff */
[----:B------:R-:W-:-:S03]  /*2780*/  IADD3 R2, P1, R14, R2, RZ ;  /* 0x000000020e027210 */ /* 0x000fc60007f3e0ff */
[----:B------:R-:W-:-:S05]  /*2790*/  IMAD R5, R19, UR5, R0 ;  /* 0x0000000513057c24 */ /* 0x000fca000f8e0200 */
[----:B------:R-:W-:-:S03]  /*27a0*/  IADD3.X R3, R15, R3, R5, P1, !PT ;  /* 0x000000030f037210 */ /* 0x000fc60000ffe405 */
[----:B------:R-:W-:Y:S05]  /*27b0*/  @P0 BRA `(.L_x_35) ;  /* 0x0000006000fc0947 */ /* 0x000fea0003800000 */
[----:B------:R-:W0:Y:S01]  /*27c0*/  LDC.64 R10, c[0x0][0x5c8] ;  /* 0x00017200ff0a7b82 */ /* 0x000e220000000a00 */
[----:B-----5:R-:W-:Y:S01]  /*27d0*/  FSETP.NEU.AND P1, PT, R22, RZ, PT ;  /* 0x000000ff1600720b */ /* 0x020fe20003f2d000 */
[----:B------:R-:W-:Y:S01]  /*27e0*/  IMAD R5, R153, -0x2, R6 ;  /* 0xfffffffe99057824 */ /* 0x000fe200078e0206 */
[----:B------:R-:W-:Y:S01]  /*27f0*/  BSSY B0, `(.L_x_35) ;  /* 0x000063b000007945 */ /* 0x000fe20003800000 */
[----:B------:R-:W-:-:S04]  /*2800*/  IMAD.WIDE R170, R18, 0x40, R154 ;  /* 0x0000004012aa7825 */ /* 0x000fc800078e029a */
[----:B------:R-:W-:Y:S02]  /*2810*/  IMAD.IADD R0, R5, 0x1, -R14 ;  /* 0x0000000105007824 */ /* 0x000fe400078e0a0e */
[----:B------:R-:W-:-:S03]  /*2820*/  IMAD.IADD R4, R161, 0x1, -R4 ;  /* 0x00000001a1047824 */ /* 0x000fc600078e0a04 */
[----:B------:R-:W-:-:S04]  /*2830*/  ISETP.GT.AND P0, PT, R0, RZ, PT ;  /* 0x000000ff0000720c */ /* 0x000fc80003f04270 */
[----:B------:R-:W-:Y:S01]  /*2840*/  ISETP.GT.AND P4, PT, R4, RZ, P0 ;  /* 0x000000ff0400720c */ /* 0x000fe20000784270 */
[-C--:B0-----:R-:W-:Y:S02]  /*2850*/  IMAD R5, R171, R10.reuse, RZ ;  /* 0x0000000aab057224 */ /* 0x081fe400078e02ff */
[----:B------:R-:W-:-:S04]  /*2860*/  IMAD.WIDE.U32 R172, R170, R10, R2 ;  /* 0x0000000aaaac7225 */ /* 0x000fc800078e0002 */
[----:B------:R-:W-:-:S04]  /*2870*/  IMAD R5, R170, R11, R5 ;  /* 0x0000000baa057224 */ /* 0x000fc800078e0205 */
[----:B------:R-:W-:Y:S01]  /*2880*/  IMAD.IADD R177, R173, 0x1, R5 ;  /* 0x00000001adb17824 */ /* 0x000fe200078e0205 */
[----:B------:R-:W-:Y:S06]  /*2890*/  @!P1 BRA `(.L_x_36) ;  /* 0x0000004400989947 */ /* 0x000fec0003800000 */
[----:B------:R-:W0:Y:S01]  /*28a0*/  LDC.64 R20, c[0x0][0x5b8] ;  /* 0x00016e00ff147b82 */ /* 0x000e220000000a00 */
[----:B------:R-:W-:-:S07]  /*28b0*/  ULDC.64 UR4, c[0x0][0x5c0] ;  /* 0x0001700000047ab9 */ /* 0x000fce0000000a00 */
[----:B------:R-:W1:Y:S08]  /*28c0*/  LDC.64 R174, c[0x0][0x5b0] ;  /* 0x00016c00ffae7b82 */ /* 0x000e700000000a00 */
[----:B------:R-:W2:Y:S01]  /*28d0*/  LDC.64 R8, c[0x0][0x5a8] ;  /* 0x00016a00ff087b82 */ /* 0x000ea20000000a00 */
[-C--:B0-----:R-:W-:Y:S02]  /*28e0*/  IMAD R6, R7, R20.reuse, RZ ;  /* 0x0000001407067224 */ /* 0x081fe400078e02ff */
[----:B------:R-:W-:-:S04]  /*28f0*/  IMAD.WIDE.U32 R2, R19, R20, R12 ;  /* 0x0000001413027225 */ /* 0x000fc800078e000c */
[----:B------:R-:W-:Y:S01]  /*2900*/  IMAD R169, R19, R21, R6 ;  /* 0x0000001513a97224 */ /* 0x000fe200078e0206 */
[----:B------:R-:W-:Y:S01]  /*2910*/  IADD3 R162, P1, R14, R2, RZ ;  /* 0x000000020ea27210 */ /* 0x000fe20007f3e0ff */
[----:B-1----:R-:W-:-:S03]  /*2920*/  IMAD R2, R171, R174, RZ ;  /* 0x000000aeab027224 */ /* 0x002fc600078e02ff */
[----:B------:R-:W-:Y:S01]  /*2930*/  IADD3.X R163, R15, R3, R169, P1, !PT ;  /* 0x000000030fa37210 */ /* 0x000fe20000ffe4a9 */
[C---:B------:R-:W-:Y:S02]  /*2940*/  IMAD R171, R170.reuse, R175, R2 ;  /* 0x000000afaaab7224 */ /* 0x040fe400078e0202 */
[----:B------:R-:W-:-:S04]  /*2950*/  IMAD.WIDE.U32 R2, R170, R174, R162 ;  /* 0x000000aeaa027225 */ /* 0x000fc800078e00a2 */
[----:B------:R-:W-:Y:S01]  /*2960*/  IMAD.IADD R3, R3, 0x1, R171 ;  /* 0x0000000103037824 */ /* 0x000fe200078e02ab */
[----:B--2---:R-:W-:-:S04]  /*2970*/  LEA R6, P1, R2, R8, 0x2 ;  /* 0x0000000802067211 */ /* 0x004fc800078210ff */
[----:B------:R-:W-:-:S05]  /*2980*/  LEA.HI.X R7, R2, R9, R3, 0x2, P1 ;  /* 0x0000000902077211 */ /* 0x000fca00008f1403 */
[----:B------:R0:W2:Y:S01]  /*2990*/  @P4 LDG.E.LTC128B R5, desc[UR50][R6.64] ;  /* 0x0000003206054981 */ /* 0x0000a2000c1e1920 */
[----:B------:R-:W-:Y:S01]  /*29a0*/  IMAD.WIDE.U32 R2, R170, R174, R14 ;  /* 0x000000aeaa027225 */ /* 0x000fe200078e000e */
[----:B------:R-:W-:Y:S01]  /*29b0*/  SHF.L.U64.HI R167, R174, 0x3, R175 ;  /* 0x00000003aea77819 */ /* 0x000fe200000102af */
[----:B------:R-:W-:Y:S01]  /*29c0*/  BSSY B1, `(.L_x_37) ;  /* 0x0000017000017945 */ /* 0x000fe20003800000 */
[----:B------:R-:W-:Y:S01]  /*29d0*/  ISETP.GT.AND P0, PT, R4, 0x8, P0 ;  /* 0x000000080400780c */ /* 0x000fe20000704270 */
[----:B------:R-:W-:Y:S01]  /*29e0*/  IMAD.SHL.U32 R166, R174, 0x8, RZ ;  /* 0x00000008aea67824 */ /* 0x000fe200078e00ff */
[----:B------:R-:W-:-:S03]  /*29f0*/  IADD3 R164, P1, R12, R2, RZ ;  /* 0x000000020ca47210 */ /* 0x000fc60007f3e0ff */
[----:B------:R-:W-:Y:S01]  /*2a00*/  IMAD.WIDE.U32 R166, R170, R174, R166 ;  /* 0x000000aeaaa67225 */ /* 0x000fe200078e00a6 */
[----:B------:R-:W-:Y:S02]  /*2a10*/  IADD3.X R165, R13, R171, R3, P1, !PT ;  /* 0x000000ab0da57210 */ /* 0x000fe40000ffe403 */
[----:B------:R-:W-:Y:S01]  /*2a20*/  LEA R2, P1, R172, UR4, 0x2 ;  /* 0x00000004ac027c11 */ /* 0x000fe2000f8210ff */
[----:B------:R-:W-:Y:S01]  /*2a30*/  IMAD.IADD R171, R171, 0x1, R167 ;  /* 0x00000001abab7824 */ /* 0x000fe200078e02a7 */
[----:B------:R-:W-:Y:S01]  /*2a40*/  IADD3 R21, P2, R162, R166, RZ ;  /* 0x000000a6a2157210 */ /* 0x000fe20007f5e0ff */
[----:B------:R-:W-:Y:S01]  /*2a50*/  IMAD.WIDE.U32 R164, R19, R20, R164 ;  /* 0x0000001413a47225 */ /* 0x000fe200078e00a4 */
[----:B------:R-:W-:Y:S02]  /*2a60*/  LEA.HI.X R3, R172, UR5, R177, 0x2, P1 ;  /* 0x00000005ac037c11 */ /* 0x000fe400088f14b1 */
[-C--:B------:R-:W-:Y:S01]  /*2a70*/  LEA R162, P3, R21, R8.reuse, 0x2 ;  /* 0x0000000815a27211 */ /* 0x080fe200078610ff */
[----:B------:R-:W-:Y:S01]  /*2a80*/  IMAD.IADD R18, R169, 0x1, R165 ;  /* 0x00000001a9127824 */ /* 0x000fe200078e02a5 */
[----:B0-----:R-:W-:Y:S01]  /*2a90*/  LEA R6, P1, R164, R8, 0x2 ;  /* 0x00000008a4067211 */ /* 0x001fe200078210ff */
[----:B--2---:R-:W-:-:S04]  /*2aa0*/  FMUL R7, R5, R22 ;  /* 0x0000001605077220 */ /* 0x004fc80000400000 */
[----:B------:R-:W-:Y:S01]  /*2ab0*/  FFMA R165, R24, R23, R7 ;  /* 0x0000001718a57223 */ /* 0x000fe20000000007 */
[----:B------:R-:W-:Y:S01]  /*2ac0*/  LEA.HI.X R7, R164, R9, R18, 0x2, P1 ;  /* 0x00000009a4077211 */ /* 0x000fe200008f1412 */
[----:B------:R-:W-:Y:S01]  /*2ad0*/  IMAD.X R24, R171, 0x1, R163, P2 ;  /* 0x00000001ab187824 */ /* 0x000fe200010e06a3 */
[----:B------:R-:W-:Y:S02]  /*2ae0*/  ISETP.GT.AND P1, PT, R0, 0x1, PT ;  /* 0x000000010000780c */ /* 0x000fe40003f24270 */
[----:B------:R0:W-:Y:S02]  /*2af0*/  @P4 STG.E desc[UR50][R2.64], R165 ;  /* 0x000000a502004986 */ /* 0x0001e4000c101932 */
[----:B------:R-:W-:-:S13]  /*2b00*/  ISETP.GT.AND P4, PT, R4, RZ, P1 ;  /* 0x000000ff0400720c */ /* 0x000fda0000f84270 */
[----:B0-----:R-:W-:Y:S05]  /*2b10*/  @!P4 BRA `(.L_x_38) ;  /* 0x000000000004c947 */ /* 0x001fea0003800000 */
[----:B------:R0:W5:Y:S02]  /*2b20*/  LDG.E.LTC128B R5, desc[UR50][R6.64+0x4] ;  /* 0x0000043206057981 */ /* 0x000164000c1e1920 */
.L_x_38:
[----:B------:R-:W-:Y:S05]  /*2b30*/  BSYNC B1 ;  /* 0x0000000000017941 */ /* 0x000fea0003800000 */
.L_x_37:
[----:B-----5:R-:W-:Y:S01]  /*2b40*/  FMUL R18, R5, R22 ;  /* 0x0000001605127220 */ /* 0x020fe20000400000 */
[----:B------:R-:W-:-:S03]  /*2b50*/  LEA.HI.X R163, R21, R9, R24, 0x2, P3 ;  /* 0x0000000915a37211 */ /* 0x000fc600018f1418 */
[----:B------:R-:W-:Y:S01]  /*2b60*/  FFMA R165, R25, R23, R18 ;  /* 0x0000001719a57223 */ /* 0x000fe20000000012 */
[----:B------:R-:W-:-:S04]  /*2b70*/  IMAD.MOV.U32 R25, RZ, RZ, R5 ;  /* 0x000000ffff197224 */ /* 0x000fc800078e0005 */
[----:B------:R1:W-:Y:S04]  /*2b80*/  @P4 STG.E desc[UR50][R2.64+0x4], R165 ;  /* 0x000004a502004986 */ /* 0x0003e8000c101932 */
[----:B------:R-:W2:Y:S01]  /*2b90*/  @P0 LDG.E.LTC128B R25, desc[UR50][R162.64] ;  /* 0x00000032a2190981 */ /* 0x000ea2000c1e1920 */
[----:B------:R-:W-:Y:S01]  /*2ba0*/  IADD3 R12, P2, P3, R12, R166, R14 ;  /* 0x000000a60c0c7210 */ /* 0x000fe20007b5e00e */
[----:B------:R-:W-:Y:S01]  /*2bb0*/  BSSY B1, `(.L_x_39) ;  /* 0x0000010000017945 */ /* 0x000fe20003800000 */
[C---:B------:R-:W-:Y:S02]  /*2bc0*/  SHF.L.U64.HI R11, R10.reuse, 0x5, R11 ;  /* 0x000000050a0b7819 */ /* 0x040fe4000001020b */
[----:B------:R-:W-:Y:S02]  /*2bd0*/  IADD3.X R13, R13, R171, R15, P2, P3 ;  /* 0x000000ab0d0d7210 */ /* 0x000fe400017e640f */
[----:B------:R-:W-:-:S02]  /*2be0*/  LEA R10, P3, R10, R2, 0x5 ;  /* 0x000000020a0a7211 */ /* 0x000fc400078628ff */
[----:B------:R-:W-:Y:S01]  /*2bf0*/  ISETP.GT.AND P1, PT, R4, 0x8, P1 ;  /* 0x000000080400780c */ /* 0x000fe20000f24270 */
[----:B------:R-:W-:Y:S01]  /*2c00*/  IMAD.WIDE.U32 R20, R19, R20, R12 ;  /* 0x0000001413147225 */ /* 0x000fe200078e000c */
[----:B------:R-:W-:-:S03]  /*2c10*/  ISETP.GT.AND P2, PT, R0, 0x8, PT ;  /* 0x000000080000780c */ /* 0x000fc60003f44270 */
[----:B------:R-:W-:Y:S01]  /*2c20*/  IMAD.X R11, R11, 0x1, R3, P3 ;  /* 0x000000010b0b7824 */ /* 0x000fe200018e0603 */
[----:B------:R-:W-:Y:S01]  /*2c30*/  LEA R8, P4, R20, R8, 0x2 ;  /* 0x0000000814087211 */ /* 0x000fe200078810ff */
[----:B------:R-:W-:-:S05]  /*2c40*/  IMAD.IADD R12, R169, 0x1, R21 ;  /* 0x00000001a90c7824 */ /* 0x000fca00078e0215 */
[----:B------:R-:W-:Y:S01]  /*2c50*/  LEA.HI.X R9, R20, R9, R12, 0x2, P4 ;  /* 0x0000000914097211 */ /* 0x000fe200020f140c */
[----:B--2---:R-:W-:-:S04]  /*2c60*/  FMUL R5, R25, R22 ;  /* 0x0000001619057220 */ /* 0x004fc80000400000 */
[----:B------:R-:W-:-:S05]  /*2c70*/  FFMA R5, R26, R23, R5 ;  /* 0x000000171a057223 */ /* 0x000fca0000000005 */
[----:B------:R1:W-:Y:S01]  /*2c80*/  @P0 STG.E desc[UR50][R10.64], R5 ;  /* 0x000000050a000986 */ /* 0x0003e2000c101932 */
[----:B------:R-:W-:Y:S05]  /*2c90*/  @!P1 BRA `(.L_x_40) ;  /* 0x0000000000049947 */ /* 0x000fea0003800000 */
[----:B------:R2:W5:Y:S02]  /*2ca0*/  LDG.E.LTC128B R25, desc[UR50][R8.64+0x4] ;  /* 0x0000043208197981 */ /* 0x000564000c1e1920 */
.L_x_40:
[----:B------:R-:W-:Y:S05]  /*2cb0*/  BSYNC B1 ;  /* 0x0000000000017941 */ /* 0x000fea0003800000 */
.L_x_39:
[----:B-----5:R-:W-:Y:S01]  /*2cc0*/  FMUL R12, R25, R22 ;  /* 0x00000016190c7220 */ /* 0x020fe20000400000 */
[----:B------:R-:W-:Y:S01]  /*2cd0*/  ISETP.GT.AND P3, PT, R4, RZ, P2 ;  /* 0x000000ff0400720c */ /* 0x000fe20001764270 */
[----:B------:R-:W-:Y:S01]  /*2ce0*/  BSSY B1, `(.L_x_41) ;  /* 0x0000006000017945 */ /* 0x000fe20003800000 */
[----:B------:R-:W-:Y:S01]  /*2cf0*/  ISETP.GT.AND P0, PT, R0, 0x9, PT ;  /* 0x000000090000780c */ /* 0x000fe20003f04270 */
[----:B------:R-:W-:-:S05]  /*2d00*/  FFMA R27, R27, R23, R12 ;  /* 0x000000171b1b7223 */ /* 0x000fca000000000c */
[----:B------:R3:W-:Y:S05]  /*2d10*/  @P1 STG.E desc[UR50][R10.64+0x4], R27 ;  /* 0x0000041b0a001986 */ /* 0x0007ea000c101932 */
[----:B------:R-:W-:Y:S05]  /*2d20*/  @!P3 BRA `(.L_x_42) ;  /* 0x000000000004b947 */ /* 0x000fea0003800000 */
[----:B------:R4:W5:Y:S02]  /*2d30*/  LDG.E.LTC128B R25, desc[UR50][R6.64+0x20] ;  /* 0x0000203206197981 */ /* 0x000964000c1e1920 */
.L_x_42:
[----:B------:R-:W-:Y:S05]  /*2d40*/  BSYNC B1 ;  /* 0x0000000000017941 */ /* 0x000fea0003800000 */
.L_x_41:
[----:B-1---5:R-:W-:Y:S01]  /*2d50*/  FMUL R5, R25, R22 ;  /* 0x0000001619057220 */ /* 0x022fe20000400000 */
[----:B------:R-:W-:Y:S01]  /*2d60*/  ISETP.GT.AND P1, PT, R4, RZ, P0 ;  /* 0x000000ff0400720c */ /* 0x000fe20000724270 */
[----:B------:R-:W-:Y:S02]  /*2d70*/  BSSY B1, `(.L_x_43) ;  /* 0x0000005000017945 */ /* 0x000fe40003800000 */
[----:B------:R-:W-:-:S05]  /*2d80*/  FFMA R5, R28, R23, R5 ;  /* 0x000000171c057223 */ /* 0x000fca0000000005 */
[----:B------:R1:W-:Y:S05]  /*2d90*/  @P3 STG.E desc[UR50][R2.64+0x20], R5 ;  /* 0x0000200502003986 */ /* 0x0003ea000c101932 */
[----:B------:R-:W-:Y:S05]  /*2da0*/  @!P1 BRA `(.L_x_44) ;  /* 0x0000000000049947 */ /* 0x000fea0003800000 */
[----:B------:R0:W5:Y:S02]  /*2db0*/  LDG.E.LTC128B R25, desc[UR50][R6.64+0x24] ;  /* 0x0000243206197981 */ /* 0x000164000c1e1920 */
.L_x_44:
[----:B------:R-:W-:Y:S05]  /*2dc0*/  BSYNC B1 ;  /* 0x0000000000017941 */ /* 0x000fea0003800000 */
.L_x_43:
[----:B-----5:R-:W-:Y:S01]  /*2dd0*/  FMUL R12, R25, R22 ;  /* 0x00000016190c7220 */ /* 0x020fe20000400000 */
[----:B------:R-:W-:Y:S01]  /*2de0*/  ISETP.GT.AND P2, PT, R4, 0x8, P2 ;  /* 0x000000080400780c */ /* 0x000fe20001744270 */
[----:B------:R-:W-:Y:S02]  /*2df0*/  BSSY B1, `(.L_x_45) ;  /* 0x0000005000017945 */ /* 0x000fe40003800000 */
[----:B------:R-:W-:-:S05]  /*2e00*/  FFMA R29, R29, R23, R12 ;  /* 0x000000171d1d7223 */ /* 0x000fca000000000c */
[----:B------:R0:W-:Y:S05]  /*2e10*/  @P1 STG.E desc[UR50][R2.64+0x24], R29 ;  /* 0x0000241d02001986 */ /* 0x0001ea000c101932 */
[----:B------:R-:W-:Y:S05]  /*2e20*/  @!P2 BRA `(.L_x_46) ;  /* 0x000000000004a947 */ /* 0x000fea0003800000 */
[----:B------:R0:W5:Y:S02]  /*2e30*/  LDG.E.LTC128B R25, desc[UR50][R8.64+0x20] ;  /* 0x0000203208197981 */ /* 0x000164000c1e1920 */
.L_x_46:
[----:B------:R-:W-:Y:S05]  /*2e40*/  BSYNC B1 ;  /* 0x0000000000017941 */ /* 0x000fea0003800000 */
.L_x_45:
[----:B-1---5:R-:W-:Y:S01]  /*2e50*/  FMUL R5, R25, R22 ;  /* 0x0000001619057220 */ /* 0x022fe20000400000 */
[----:B------:R-:W-:Y:S01]  /*2e60*/  ISETP.GT.AND P0, PT, R4, 0x8, P0 ;  /* 0x000000080400780c */ /* 0x000fe20000704270 */
[----:B------:R-:W-:Y:S01]  /*2e70*/  BSSY B1, `(.L_x_47) ;  /* 0x0000006000017945 */ /* 0x000fe20003800000 */
[----:B------:R-:W-:Y:S01]  /*2e80*/  ISETP.GT.AND P1, PT, R0, 0x10, PT ;  /* 0x000000100000780c */ /* 0x000fe20003f24270 */
[----:B------:R-:W-:-:S05]  /*2e90*/  FFMA R5, R30, R23, R5 ;  /* 0x000000171e057223 */ /* 0x000fca0000000005 */
[----:B------:R1:W-:Y:S05]  /*2ea0*/  @P2 STG.E desc[UR50][R10.64+0x20], R5 ;  /* 0x000020050a002986 */ /* 0x0003ea000c101932 */
[----:B------:R-:W-:Y:S05]  /*2eb0*/  @!P0 BRA `(.L_x_48) ;  /* 0x0000000000048947 */ /* 0x000fea0003800000 */
[----:B------:R0:W5:Y:S02]  /*2ec0*/  LDG.E.LTC128B R25, desc[UR50][R8.64+0x24] ;  /* 0x0000243208197981 */ /* 0x000164000c1e1920 */
.L_x_48:
[----:B------:R-:W-:Y:S05]  /*2ed0*/  BSYNC B1 ;  /* 0x0000000000017941 */ /* 0x000fea0003800000 */
.L_x_47:
        /* <DEDUP_REMOVED lines=8> */
.L_x_50:
[----:B------:R-:W-:Y:S05]  /*2f60*/  BSYNC B1 ;  /* 0x0000000000017941 */ /* 0x000fea0003800000 */
.L_x_49:
[----:B-1---5:R-:W-:Y:S01]  /*2f70*/  FMUL R5, R25, R22 ;  /* 0x0000001619057220 */ /* 0x022fe20000400000 */
[----:B------:R-:W-:Y:S01]  /*2f80*/  ISETP.GT.AND P0, PT, R4, RZ, P2 ;  /* 0x000000ff0400720c */ /* 0x000fe20001704270 */
[----:B------:R-:W-:Y:S02]  /*2f90*/  BSSY B1, `(.L_x_51) ;  /* 0x0000005000017945 */ /* 0x000fe40003800000 */
[----:B------:R-:W-:-:S05]  /*2fa0*/  FFMA R5, R32, R23, R5 ;  /* 0x0000001720057223 */ /* 0x000fca0000000005 */
[----:B------:R1:W-:Y:S05]  /*2fb0*/  @P3 STG.E desc[UR50][R2.64+0x40], R5 ;  /* 0x0000400502003986 */ /* 0x0003ea000c101932 */
[----:B------:R-:W-:Y:S05]  /*2fc0*/  @!P0 BRA `(.L_x_52) ;  /* 0x0000000000048947 */ /* 0x000fea0003800000 */
[----:B------:R0:W5:Y:S02]  /*2fd0*/  LDG.E.LTC128B R25, desc[UR50][R6.64+0x44] ;  /* 0x0000443206197981 */ /* 0x000164000c1e1920 */
.L_x_52:
[----:B------:R-:W-:Y:S05]  /*2fe0*/  BSYNC B1 ;  /* 0x0000000000017941 */ /* 0x000fea0003800000 */
.L_x_51:
[----:B-----5:R-:W-:Y:S01]  /*2ff0*/  FMUL R12, R25, R22 ;  /* 0x00000016190c7220 */ /* 0x020fe20000400000 */
[----:B------:R-:W-:Y:S01]  /*3000*/  ISETP.GT.AND P1, PT, R4, 0x8, P1 ;  /* 0x000000080400780c */ /* 0x000fe20000f24270 */
[----:B------:R-:W-:Y:S02]  /*3010*/  BSSY B1, `(.L_x_53) ;  /* 0x0000005000017945 */ /* 0x000fe40003800000 */
[----:B------:R-:W-:-:S05]  /*3020*/  FFMA R33, R33, R23, R12 ;  /* 0x0000001721217223 */ /* 0x000fca000000000c */
[----:B------:R0:W-:Y:S05]  /*3030*/  @P0 STG.E desc[UR50][R2.64+0x44], R33 ;  /* 0x0000442102000986 */ /* 0x0001ea000c101932 */
[----:B------:R-:W-:Y:S05]  /*3040*/  @!P1 BRA `(.L_x_54) ;  /* 0x0000000000049947 */ /* 0x000fea0003800000 */
[----:B------:R0:W5:Y:S02]  /*3050*/  LDG.E.LTC128B R25, desc[UR50][R8.64+0x40] ;  /* 0x0000403208197981 */ /* 0x000164000c1e1920 */
.L_x_54:
[----:B------:R-:W-:Y:S05]  /*3060*/  BSYNC B1 ;  /* 0x0000000000017941 */ /* 0x000fea0003800000 */
.L_x_53:
        /* <DEDUP_REMOVED lines=8> */
.L_x_56:
[----:B------:R-:W-:Y:S05]  /*30f0*/  BSYNC B1 ;  /* 0x0000000000017941 */ /* 0x000fea0003800000 */
.L_x_55:
        /* <DEDUP_REMOVED lines=8> */
.L_x_58:
[----:B------:R-:W-:Y:S05]  /*3180*/  BSYNC B1 ;  /* 0x0000000000017941 */ /* 0x000fea0003800000 */
.L_x_57:
[----:B-1---5:R-:W-:Y:S01]  /*3190*/  FMUL R5, R25, R22 ;  /* 0x0000001619057220 */ /* 0x022fe20000400000 */
[----:B------:R-:W-:Y:S01]  /*31a0*/  ISETP.GT.AND P2, PT, R4, RZ, P1 ;  /* 0x000000ff0400720c */ /* 0x000fe20000f44270 */
[----:B------:R-:W-:Y:S02]  /*31b0*/  BSSY B1, `(.L_x_59) ;  /* 0x0000005000017945 */ /* 0x000fe40003800000 */
[----:B------:R-:W-:-:S05]  /*31c0*/  FFMA R5, R36, R23, R5 ;  /* 0x0000001724057223 */ /* 0x000fca0000000005 */
[----:B------:R1:W-:Y:S05]  /*31d0*/  @P3 STG.E desc[UR50][R2.64+0x60], R5 ;  /* 0x0000600502003986 */ /* 0x0003ea000c101932 */
[----:B------:R-:W-:Y:S05]  /*31e0*/  @!P2 BRA `(.L_x_60) ;  /* 0x000000000004a947 */ /* 0x000fea0003800000 */
[----:B------:R0:W5:Y:S02]  /*31f0*/  LDG.E.LTC128B R25, desc[UR50][R6.64+0x64] ;  /* 0x0000643206197981 */ /* 0x000164000c1e1920 */
.L_x_60:
[----:B------:R-:W-:Y:S05]  /*3200*/  BSYNC B1 ;  /* 0x0000000000017941 */ /* 0x000fea0003800000 */
.L_x_59:
[----:B-----5:R-:W-:Y:S01]  /*3210*/  FMUL R12, R25, R22 ;  /* 0x00000016190c7220 */ /* 0x020fe20000400000 */
[----:B------:R-:W-:Y:S01]  /*3220*/  ISETP.GT.AND P0, PT, R4, 0x8, P0 ;  /* 0x000000080400780c */ /* 0x000fe20000704270 */
[----:B------:R-:W-:Y:S02]  /*3230*/  BSSY B1, `(.L_x_61) ;  /* 0x0000005000017945 */ /* 0x000fe40003800000 */
[----:B------:R-:W-:-:S05]  /*3240*/  FFMA R37, R37, R23, R12 ;  /* 0x0000001725257223 */ /* 0x000fca000000000c */
[----:B------:R0:W-:Y:S05]  /*3250*/  @P2 STG.E desc[UR50][R2.64+0x64], R37 ;  /* 0x0000642502002986 */ /* 0x0001ea000c101932 */
[----:B------:R-:W-:Y:S05]  /*3260*/  @!P0 BRA `(.L_x_62) ;  /* 0x0000000000048947 */ /* 0x000fea0003800000 */
[----:B------:R0:W5:Y:S02]  /*3270*/  LDG.E.LTC128B R25, desc[UR50][R8.64+0x60] ;  /* 0x0000603208197981 */ /* 0x000164000c1e1920 */
.L_x_62:
[----:B------:R-:W-:Y:S05]  /*3280*/  BSYNC B1 ;  /* 0x0000000000017941 */ /* 0x000fea0003800000 */
.L_x_61:
        /* <DEDUP_REMOVED lines=8> */
.L_x_64:
[----:B------:R-:W-:Y:S05]  /*3310*/  BSYNC B1 ;  /* 0x0000000000017941 */ /* 0x000fea0003800000 */
.L_x_63:
        /* <DEDUP_REMOVED lines=8> */
.L_x_66:
[----:B------:R-:W-:Y:S05]  /*33a0*/  BSYNC B1 ;  /* 0x0000000000017941 */ /* 0x000fea0003800000 */
.L_x_65:
[----:B-1---5:R-:W-:Y:S01]  /*33b0*/  FMUL R5, R25, R22 ;  /* 0x0000001619057220 */ /* 0x022fe20000400000 */
[----:B------:R-:W-:Y:S01]  /*33c0*/  ISETP.GT.AND P1, PT, R4, RZ, P0 ;  /* 0x000000ff0400720c */ /* 0x000fe20000724270 */
[----:B------:R-:W-:Y:S02]  /*33d0*/  BSSY B1, `(.L_x_67) ;  /* 0x0000005000017945 */ /* 0x000fe40003800000 */
[----:B------:R-:W-:-:S05]  /*33e0*/  FFMA R5, R40, R23, R5 ;  /* 0x0000001728057223 */ /* 0x000fca0000000005 */
[----:B------:R1:W-:Y:S05]  /*33f0*/  @P3 STG.E desc[UR50][R2.64+0x80], R5 ;  /* 0x0000800502003986 */ /* 0x0003ea000c101932 */
[----:B------:R-:W-:Y:S05]  /*3400*/  @!P1 BRA `(.L_x_68) ;  /* 0x0000000000049947 */ /* 0x000fea0003800000 */
[----:B------:R0:W5:Y:S02]  /*3410*/  LDG.E.LTC128B R25, desc[UR50][R6.64+0x84] ;  /* 0x0000843206197981 */ /* 0x000164000c1e1920 */
.L_x_68:
[----:B------:R-:W-:Y:S05]  /*3420*/  BSYNC B1 ;  /* 0x0000000000017941 */ /* 0x000fea0003800000 */
.L_x_67:
[----:B-----5:R-:W-:Y:S01]  /*3430*/  FMUL R12, R25, R22 ;  /* 0x00000016190c7220 */ /* 0x020fe20000400000 */
[----:B------:R-:W-:Y:S01]  /*3440*/  ISETP.GT.AND P2, PT, R4, 0x8, P2 ;  /* 0x000000080400780c */ /* 0x000fe20001744270 */
[----:B------:R-:W-:Y:S02]  /*3450*/  BSSY B1, `(.L_x_69) ;  /* 0x0000005000017945 */ /* 0x000fe40003800000 */
[----:B------:R-:W-:-:S05]  /*3460*/  FFMA R41, R41, R23, R12 ;  /* 0x0000001729297223 */ /* 0x000fca000000000c */
[----:B------:R0:W-:Y:S05]  /*3470*/  @P1 STG.E desc[UR50][R2.64+0x84], R41 ;  /* 0x0000842902001986 */ /* 0x0001ea000c101932 */
[----:B------:R-:W-:Y:S05]  /*3480*/  @!P2 BRA `(.L_x_70) ;  /* 0x000000000004a947 */ /* 0x000fea0003800000 */
[----:B------:R0:W5:Y:S02]  /*3490*/  LDG.E.LTC128B R25, desc[UR50][R8.64+0x80] ;  /* 0x0000803208197981 */ /* 0x000164000c1e1920 */
.L_x_70:
[----:B------:R-:W-:Y:S05]  /*34a0*/  BSYNC B1 ;  /* 0x0000000000017941 */ /* 0x000fea0003800000 */
.L_x_69:
        /* <DEDUP_REMOVED lines=8> */
.L_x_72:
[----:B------:R-:W-:Y:S05]  /*3530*/  BSYNC B1 ;  /* 0x0000000000017941 */ /* 0x000fea0003800000 */
.L_x_71:
        /* <DEDUP_REMOVED lines=8> */
.L_x_74:
[----:B------:R-:W-:Y:S05]  /*35c0*/  BSYNC B1 ;  /* 0x0000000000017941 */ /* 0x000fea0003800000 */
.L_x_73:
[----:B-1---5:R-:W-:Y:S01]  /*35d0*/  FMUL R5, R25, R22 ;  /* 0x0000001619057220 */ /* 0x022fe20000400000 */
[----:B------:R-:W-:Y:S01]  /*35e0*/  ISETP.GT.AND P0, PT, R4, RZ, P2 ;  /* 0x000000ff0400720c */ /* 0x000fe20001704270 */
[----:B------:R-:W-:Y:S02]  /*35f0*/  BSSY B1, `(.L_x_75) ;  /* 0x0000005000017945 */ /* 0x000fe40003800000 */
[----:B------:R-:W-:-:S05]  /*3600*/  FFMA R5, R44, R23, R5 ;  /* 0x000000172c057223 */ /* 0x000fca0000000005 */
[----:B------:R1:W-:Y:S05]  /*3610*/  @P3 STG.E desc[UR50][R2.64+0xa0], R5 ;  /* 0x0000a00502003986 */ /* 0x0003ea000c101932 */
[----:B------:R-:W-:Y:S05]  /*3620*/  @!P0 BRA `(.L_x_76) ;  /* 0x0000000000048947 */ /* 0x000fea0003800000 */
[----:B------:R0:W5:Y:S02]  /*3630*/  LDG.E.LTC128B R25, desc[UR50][R6.64+0xa4] ;  /* 0x0000a43206197981 */ /* 0x000164000c1e1920 */
.L_x_76:
[----:B------:R-:W-:Y:S05]  /*3640*/  BSYNC B1 ;  /* 0x0000000000017941 */ /* 0x000fea0003800000 */
.L_x_75:
[----:B-----5:R-:W-:Y:S01]  /*3650*/  FMUL R12, R25, R22 ;  /* 0x00000016190c7220 */ /* 0x020fe20000400000 */
[----:B------:R-:W-:Y:S01]  /*3660*/  ISETP.GT.AND P1, PT, R4, 0x8, P1 ;  /* 0x000000080400780c */ /* 0x000fe20000f24270 */
[----:B------:R-:W-:Y:S02]  /*3670*/  BSSY B1, `(.L_x_77) ;  /* 0x0000005000017945 */ /* 0x000fe40003800000 */
[----:B------:R-:W-:-:S05]  /*3680*/  FFMA R45, R45, R23, R12 ;  /* 0x000000172d2d7223 */ /* 0x000fca000000000c */
[----:B------:R0:W-:Y:S05]  /*3690*/  @P0 STG.E desc[UR50][R2.64+0xa4], R45 ;  /* 0x0000a42d02000986 */ /* 0x0001ea000c101932 */
[----:B------:R-:W-:Y:S05]  /*36a0*/  @!P1 BRA `(.L_x_78) ;  /* 0x0000000000049947 */ /* 0x000fea0003800000 */
[----:B------:R0:W5:Y:S02]  /*36b0*/  LDG.E.LTC128B R25, desc[UR50][R8.64+0xa0] ;  /* 0x0000a03208197981 */ /* 0x000164000c1e1920 */
.L_x_78:
[----:B------:R-:W-:Y:S05]  /*36c0*/  BSYNC B1 ;  /* 0x0000000000017941 */ /* 0x000fea0003800000 */
.L_x_77:
        /* <DEDUP_REMOVED lines=8> */
.L_x_80:
[----:B------:R-:W-:Y:S05]  /*3750*/  BSYNC B1 ;  /* 0x0000000000017941 */ /* 0x000fea0003800000 */
.L_x_79:
        /* <DEDUP_REMOVED lines=8> */
.L_x_82:
[----:B------:R-:W-:Y:S05]  /*37e0*/  BSYNC B1 ;  /* 0x0000000000017941 */ /* 0x000fea0003800000 */
.L_x_81:
[----:B-1---5:R-:W-:Y:S01]  /*37f0*/  FMUL R5, R25, R22 ;  /* 0x0000001619057220 */ /* 0x022fe20000400000 */
[----:B------:R-:W-:Y:S01]  /*3800*/  ISETP.GT.AND P2, PT, R4, RZ, P1 ;  /* 0x000000ff0400720c */ /* 0x000fe20000f44270 */
[----:B------:R-:W-:Y:S02]  /*3810*/  BSSY B1, `(.L_x_83) ;  /* 0x0000005000017945 */ /* 0x000fe40003800000 */
[----:B------:R-:W-:-:S05]  /*3820*/  FFMA R5, R48, R23, R5 ;  /* 0x0000001730057223 */ /* 0x000fca0000000005 */
[----:B------:R1:W-:Y:S05]  /*3830*/  @P3 STG.E desc[UR50][R2.64+0xc0], R5 ;  /* 0x0000c00502003986 */ /* 0x0003ea000c101932 */
[----:B------:R-:W-:Y:S05]  /*3840*/  @!P2 BRA `(.L_x_84) ;  /* 0x000000000004a947 */ /* 0x000fea0003800000 */
[----:B------:R0:W5:Y:S02]  /*3850*/  LDG.E.LTC128B R25, desc[UR50][R6.64+0xc4] ;  /* 0x0000c43206197981 */ /* 0x000164000c1e1920 */
.L_x_84:
[----:B------:R-:W-:Y:S05]  /*3860*/  BSYNC B1 ;  /* 0x0000000000017941 */ /* 0x000fea0003800000 */
.L_x_83:
[----:B-----5:R-:W-:Y:S01]  /*3870*/  FMUL R12, R25, R22 ;  /* 0x00000016190c7220 */ /* 0x020fe20000400000 */
[----:B------:R-:W-:Y:S01]  /*3880*/  ISETP.GT.AND P0, PT, R4, 0x8, P0 ;  /* 0x000000080400780c */ /* 0x000fe20000704270 */
[----:B------:R-:W-:Y:S02]  /*3890*/  BSSY B1, `(.L_x_85) ;  /* 0x0000005000017945 */ /* 0x000fe40003800000 */
[----:B------:R-:W-:-:S05]  /*38a0*/  FFMA R49, R49, R23, R12 ;  /* 0x0000001731317223 */ /* 0x000fca000000000c */
[----:B------:R0:W-:Y:S05]  /*38b0*/  @P2 STG.E desc[UR50][R2.64+0xc4], R49 ;  /* 0x0000c43102002986 */ /* 0x0001ea000c101932 */
[----:B------:R-:W-:Y:S05]  /*38c0*/  @!P0 BRA `(.L_x_86) ;  /* 0x0000000000048947 */ /* 0x000fea0003800000 */
[----:B------:R0:W5:Y:S02]  /*38d0*/  LDG.E.LTC128B R25, desc[UR50][R8.64+0xc0] ;  /* 0x0000c03208197981 */ /* 0x000164000c1e1920 */
.L_x_86:
[----:B------:R-:W-:Y:S05]  /*38e0*/  BSYNC B1 ;  /* 0x0000000000017941 */ /* 0x000fea0003800000 */
.L_x_85:
        /* <DEDUP_REMOVED lines=8> */
.L_x_88:
[----:B------:R-:W-:Y:S05]  /*3970*/  BSYNC B1 ;  /* 0x0000000000017941 */ /* 0x000fea0003800000 */
.L_x_87:
        /* <DEDUP_REMOVED lines=8> */
.L_x_90:
[----:B------:R-:W-:Y:S05]  /*3a00*/  BSYNC B1 ;  /* 0x0000000000017941 */ /* 0x000fea0003800000 */
.L_x_89:
[----:B-1---5:R-:W-:Y:S01]  /*3a10*/  FMUL R5, R25, R22 ;  /* 0x0000001619057220 */ /* 0x022fe20000400000 */
[----:B------:R-:W-:Y:S01]  /*3a20*/  ISETP.GT.AND P1, PT, R4, RZ, P0 ;  /* 0x000000ff0400720c */ /* 0x000fe20000724270 */
[----:B------:R-:W-:Y:S02]  /*3a30*/  BSSY B1, `(.L_x_91) ;  /* 0x0000005000017945 */ /* 0x000fe40003800000 */
[----:B------:R-:W-:-:S05]  /*3a40*/  FFMA R5, R52, R23, R5 ;  /* 0x0000001734057223 */ /* 0x000fca0000000005 */
[----:B------:R1:W-:Y:S05]  /*3a50*/  @P3 STG.E desc[UR50][R2.64+0xe0], R5 ;  /* 0x0000e00502003986 */ /* 0x0003ea000c101932 */
[----:B------:R-:W-:Y:S05]  /*3a60*/  @!P1 BRA `(.L_x_92) ;  /* 0x0000000000049947 */ /* 0x000fea0003800000 */
[----:B------:R0:W5:Y:S02]  /*3a70*/  LDG.E.LTC128B R25, desc[UR50][R6.64+0xe4] ;  /* 0x0000e43206197981 */ /* 0x000164000c1e1920 */
.L_x_92:
[----:B------:R-:W-:Y:S05]  /*3a80*/  BSYNC B1 ;  /* 0x0000000000017941 */ /* 0x000fea0003800000 */
.L_x_91:
[----:B-----5:R-:W-:Y:S01]  /*3a90*/  FMUL R12, R25, R22 ;  /* 0x00000016190c7220 */ /* 0x020fe20000400000 */
[----:B------:R-:W-:Y:S01]  /*3aa0*/  ISETP.GT.AND P2, PT, R4, 0x8, P2 ;  /* 0x000000080400780c */ /* 0x000fe20001744270 */
[----:B------:R-:W-:Y:S02]  /*3ab0*/  BSSY B1, `(.L_x_93) ;  /* 0x0000005000017945 */ /* 0x000fe40003800000 */
[----:B------:R-:W-:-:S05]  /*3ac0*/  FFMA R53, R53, R23, R12 ;  /* 0x0000001735357223 */ /* 0x000fca000000000c */
[----:B------:R0:W-:Y:S05]  /*3ad0*/  @P1 STG.E desc[UR50][R2.64+0xe4], R53 ;  /* 0x0000e43502001986 */ /* 0x0001ea000c101932 */
[----:B------:R-:W-:Y:S05]  /*3ae0*/  @!P2 BRA `(.L_x_94) ;  /* 0x000000000004a947 */ /* 0x000fea0003800000 */
[----:B------:R0:W5:Y:S02]  /*3af0*/  LDG.E.LTC128B R25, desc[UR50][R8.64+0xe0] ;  /* 0x0000e03208197981 */ /* 0x000164000c1e1920 */
.L_x_94:
[----:B------:R-:W-:Y:S05]  /*3b00*/  BSYNC B1 ;  /* 0x0000000000017941 */ /* 0x000fea0003800000 */
.L_x_93:
        /* <DEDUP_REMOVED lines=8> */
.L_x_96:
[----:B------:R-:W-:Y:S05]  /*3b90*/  BSYNC B1 ;  /* 0x0000000000017941 */ /* 0x000fea0003800000 */
.L_x_95:
        /* <DEDUP_REMOVED lines=8> */
.L_x_98:
[----:B------:R-:W-:Y:S05]  /*3c20*/  BSYNC B1 ;  /* 0x0000000000017941 */ /* 0x000fea0003800000 */
.L_x_97:
[----:B-1---5:R-:W-:Y:S01]  /*3c30*/  FMUL R5, R25, R22 ;  /* 0x0000001619057220 */ /* 0x022fe20000400000 */
[----:B------:R-:W-:Y:S01]  /*3c40*/  ISETP.GT.AND P0, PT, R4, RZ, P2 ;  /* 0x000000ff0400720c */ /* 0x000fe20001704270 */
[----:B------:R-:W-:Y:S02]  /*3c50*/  BSSY B1, `(.L_x_99) ;  /* 0x0000005000017945 */ /* 0x000fe40003800000 */
[----:B------:R-:W-:-:S05]  /*3c60*/  FFMA R5, R56, R23, R5 ;  /* 0x0000001738057223 */ /* 0x000fca0000000005 */
[----:B------:R1:W-:Y:S05]  /*3c70*/  @P3 STG.E desc[UR50][R2.64+0x100], R5 ;  /* 0x0001000502003986 */ /* 0x0003ea000c101932 */
[----:B------:R-:W-:Y:S05]  /*3c80*/  @!P0 BRA `(.L_x_100) ;  /* 0x0000000000048947 */ /* 0x000fea0003800000 */
[----:B------:R0:W5:Y:S02]  /*3c90*/  LDG.E.LTC128B R25, desc[UR50][R6.64+0x104] ;  /* 0x0001043206197981 */ /* 0x000164000c1e1920 */
.L_x_100:
[----:B------:R-:W-:Y:S05]  /*3ca0*/  BSYNC B1 ;  /* 0x0000000000017941 */ /* 0x000fea0003800000 */
.L_x_99:
[----:B-----5:R-:W-:Y:S01]  /*3cb0*/  FMUL R12, R25, R22 ;  /* 0x00000016190c7220 */ /* 0x020fe20000400000 */
[----:B------:R-:W-:Y:S01]  /*3cc0*/  ISETP.GT.AND P1, PT, R4, 0x8, P1 ;  /* 0x000000080400780c */ /* 0x000fe20000f24270 */
[----:B------:R-:W-:Y:S02]  /*3cd0*/  BSSY B1, `(.L_x_101) ;  /* 0x0000005000017945 */ /* 0x000fe40003800000 */
[----:B------:R-:W-:-:S05]  /*3ce0*/  FFMA R57, R57, R23, R12 ;  /* 0x0000001739397223 */ /* 0x000fca000000000c */
[----:B------:R0:W-:Y:S05]  /*3cf0*/  @P0 STG.E desc[UR50][R2.64+0x104], R57 ;  /* 0x0001043902000986 */ /* 0x0001ea000c101932 */
[----:B------:R-:W-:Y:S05]  /*3d00*/  @!P1 BRA `(.L_x_102) ;  /* 0x0000000000049947 */ /* 0x000fea0003800000 */
[----:B------:R0:W5:Y:S02]  /*3d10*/  LDG.E.LTC128B R25, desc[UR50][R8.64+0x100] ;  /* 0x0001003208197981 */ /* 0x000164000c1e1920 */
.L_x_102:
[----:B------:R-:W-:Y:S05]  /*3d20*/  BSYNC B1 ;  /* 0x0000000000017941 */ /* 0x000fea0003800000 */
.L_x_101:
        /* <DEDUP_REMOVED lines=8> */
.L_x_104:
[----:B------:R-:W-:Y:S05]  /*3db0*/  BSYNC B1 ;  /* 0x0000000000017941 */ /* 0x000fea0003800000 */
.L_x_103:
        /* <DEDUP_REMOVED lines=8> */
.L_x_106:
[----:B------:R-:W-:Y:S05]  /*3e40*/  BSYNC B1 ;  /* 0x0000000000017941 */ /* 0x000fea0003800000 */
.L_x_105:
[----:B-1---5:R-:W-:Y:S01]  /*3e50*/  FMUL R5, R25, R22 ;  /* 0x0000001619057220 */ /* 0x022fe20000400000 */
[----:B------:R-:W-:Y:S01]  /*3e60*/  ISETP.GT.AND P2, PT, R4, RZ, P1 ;  /* 0x000000ff0400720c */ /* 0x000fe20000f44270 */
[----:B------:R-:W-:Y:S02]  /*3e70*/  BSSY B1, `(.L_x_107) ;  /* 0x0000005000017945 */ /* 0x000fe40003800000 */
[----:B------:R-:W-:-:S05]  /*3e80*/  FFMA R5, R60, R23, R5 ;  /* 0x000000173c057223 */ /* 0x000fca0000000005 */
[----:B------:R1:W-:Y:S05]  /*3e90*/  @P3 STG.E desc[UR50][R2.64+0x120], R5 ;  /* 0x0001200502003986 */ /* 0x0003ea000c101932 */
[----:B------:R-:W-:Y:S05]  /*3ea0*/  @!P2 BRA `(.L_x_108) ;  /* 0x000000000004a947 */ /* 0x000fea0003800000 */
[----:B------:R0:W5:Y:S02]  /*3eb0*/  LDG.E.LTC128B R25, desc[UR50][R6.64+0x124] ;  /* 0x0001243206197981 */ /* 0x000164000c1e1920 */
.L_x_108:
[----:B------:R-:W-:Y:S05]  /*3ec0*/  BSYNC B1 ;  /* 0x0000000000017941 */ /* 0x000fea0003800000 */
.L_x_107:
[----:B-----5:R-:W-:Y:S01]  /*3ed0*/  FMUL R12, R25, R22 ;  /* 0x00000016190c7220 */ /* 0x020fe20000400000 */
[----:B------:R-:W-:Y:S01]  /*3ee0*/  ISETP.GT.AND P0, PT, R4, 0x8, P0 ;  /* 0x000000080400780c */ /* 0x000fe20000704270 */
[----:B------:R-:W-:Y:S02]  /*3ef0*/  BSSY B1, `(.L_x_109) ;  /* 0x0000005000017945 */ /* 0x000fe40003800000 */
[----:B------:R-:W-:-:S05]  /*3f00*/  FFMA R61, R61, R23, R12 ;  /* 0x000000173d3d7223 */ /* 0x000fca000000000c */
[----:B------:R0:W-:Y:S05]  /*3f10*/  @P2 STG.E desc[UR50][R2.64+0x124], R61 ;  /* 0x0001243d02002986 */ /* 0x0001ea000c101932 */
[----:B------:R-:W-:Y:S05]  /*3f20*/  @!P0 BRA `(.L_x_110) ;  /* 0x0000000000048947 */ /* 0x000fea0003800000 */
[----:B------:R0:W5:Y:S02]  /*3f30*/  LDG.E.LTC128B R25, desc[UR50][R8.64+0x120] ;  /* 0x0001203208197981 */ /* 0x000164000c1e1920 */
.L_x_110:
[----:B------:R-:W-:Y:S05]  /*3f40*/  BSYNC B1 ;  /* 0x0000000000017941 */ /* 0x000fea0003800000 */
.L_x_109:
        /* <DEDUP_REMOVED lines=8> */
.L_x_112:
[----:B------:R-:W-:Y:S05]  /*3fd0*/  BSYNC B1 ;  /* 0x0000000000017941 */ /* 0x000fea0003800000 */
.L_x_111:
        /* <DEDUP_REMOVED lines=8> */
.L_x_114:
[----:B------:R-:W-:Y:S05]  /*4060*/  BSYNC B1 ;  /* 0x0000000000017941 */ /* 0x000fea0003800000 */
.L_x_113:
[----:B-1---5:R-:W-:Y:S01]  /*4070*/  FMUL R5, R25, R22 ;  /* 0x0000001619057220 */ /* 0x022fe20000400000 */
[----:B------:R-:W-:Y:S01]  /*4080*/  ISETP.GT.AND P1, PT, R4, RZ, P0 ;  /* 0x000000ff0400720c */ /* 0x000fe20000724270 */
[----:B------:R-:W-:Y:S02]  /*4090*/  BSSY B1, `(.L_x_115) ;  /* 0x0000005000017945 */ /* 0x000fe40003800000 */
[----:B------:R-:W-:-:S05]  /*40a0*/  FFMA R5, R64, R23, R5 ;  /* 0x0000001740057223 */ /* 0x000fca0000000005 */
[----:B------:R1:W-:Y:S05]  /*40b0*/  @P3 STG.E desc[UR50][R2.64+0x140], R5 ;  /* 0x0001400502003986 */ /* 0x0003ea000c101932 */
[----:B------:R-:W-:Y:S05]  /*40c0*/  @!P1 BRA `(.L_x_116) ;  /* 0x0000000000049947 */ /* 0x000fea0003800000 */
[----:B------:R0:W5:Y:S02]  /*40d0*/  LDG.E.LTC128B R25, desc[UR50][R6.64+0x144] ;  /* 0x0001443206197981 */ /* 0x000164000c1e1920 */
.L_x_116:
[----:B------:R-:W-:Y:S05]  /*40e0*/  BSYNC B1 ;  /* 0x0000000000017941 */ /* 0x000fea0003800000 */
.L_x_115:
[----:B-----5:R-:W-:Y:S01]  /*40f0*/  FMUL R12, R25, R22 ;  /* 0x00000016190c7220 */ /* 0x020fe20000400000 */
[----:B------:R-:W-:Y:S01]  /*4100*/  ISETP.GT.AND P2, PT, R4, 0x8, P2 ;  /* 0x000000080400780c */ /* 0x000fe20001744270 */
[----:B------:R-:W-:Y:S02]  /*4110*/  BSSY B1, `(.L_x_117) ;  /* 0x0000005000017945 */ /* 0x000fe40003800000 */
[----:B------:R-:W-:-:S05]  /*4120*/  FFMA R65, R65, R23, R12 ;  /* 0x0000001741417223 */ /* 0x000fca000000000c */
[----:B------:R0:W-:Y:S05]  /*4130*/  @P1 STG.E desc[UR50][R2.64+0x144], R65 ;  /* 0x0001444102001986 */ /* 0x0001ea000c101932 */
[----:B------:R-:W-:Y:S05]  /*4140*/  @!P2 BRA `(.L_x_118) ;  /* 0x000000000004a947 */ /* 0x000fea0003800000 */
[----:B------:R0:W5:Y:S02]  /*4150*/  LDG.E.LTC128B R25, desc[UR50][R8.64+0x140] ;  /* 0x0001403208197981 */ /* 0x000164000c1e1920 */
.L_x_118:
[----:B------:R-:W-:Y:S05]  /*4160*/  BSYNC B1 ;  /* 0x0000000000017941 */ /* 0x000fea0003800000 */
.L_x_117:
        /* <DEDUP_REMOVED lines=8> */
.L_x_120:
[----:B------:R-:W-:Y:S05]  /*41f0*/  BSYNC B1 ;  /* 0x0000000000017941 */ /* 0x000fea0003800000 */
.L_x_119:
        /* <DEDUP_REMOVED lines=8> */
.L_x_122:
[----:B------:R-:W-:Y:S05]  /*4280*/  BSYNC B1 ;  /* 0x0000000000017941 */ /* 0x000fea0003800000 */
.L_x_121:
[----:B-1---5:R-:W-:Y:S01]  /*4290*/  FMUL R5, R25, R22 ;  /* 0x0000001619057220 */ /* 0x022fe20000400000 */
[----:B------:R-:W-:Y:S01]  /*42a0*/  ISETP.GT.AND P0, PT, R4, RZ, P2 ;  /* 0x000000ff0400720c */ /* 0x000fe20001704270 */
[----:B------:R-:W-:Y:S02]  /*42b0*/  BSSY B1, `(.L_x_123) ;  /* 0x0000005000017945 */ /* 0x000fe40003800000 */
[----:B------:R-:W-:-:S05]  /*42c0*/  FFMA R5, R68, R23, R5 ;  /* 0x0000001744057223 */ /* 0x000fca0000000005 */
[----:B------:R1:W-:Y:S05]  /*42d0*/  @P3 STG.E desc[UR50][R2.64+0x160], R5 ;  /* 0x0001600502003986 */ /* 0x0003ea000c101932 */
[----:B------:R-:W-:Y:S05]  /*42e0*/  @!P0 BRA `(.L_x_124) ;  /* 0x0000000000048947 */ /* 0x000fea0003800000 */
[----:B------:R0:W5:Y:S02]  /*42f0*/  LDG.E.LTC128B R25, desc[UR50][R6.64+0x164] ;  /* 0x0001643206197981 */ /* 0x000164000c1e1920 */
.L_x_124:
[----:B------:R-:W-:Y:S05]  /*4300*/  BSYNC B1 ;  /* 0x0000000000017941 */ /* 0x000fea0003800000 */
.L_x_123:
[----:B-----5:R-:W-:Y:S01]  /*4310*/  FMUL R12, R25, R22 ;  /* 0x00000016190c7220 */ /* 0x020fe20000400000 */
[----:B------:R-:W-:Y:S01]  /*4320*/  ISETP.GT.AND P1, PT, R4, 0x8, P1 ;  /* 0x000000080400780c */ /* 0x000fe20000f24270 */
[----:B------:R-:W-:Y:S02]  /*4330*/  BSSY B1, `(.L_x_125) ;  /* 0x0000005000017945 */ /* 0x000fe40003800000 */
[----:B------:R-:W-:-:S05]  /*4340*/  FFMA R69, R69, R23, R12 ;  /* 0x0000001745457223 */ /* 0x000fca000000000c */
[----:B------:R0:W-:Y:S05]  /*4350*/  @P0 STG.E desc[UR50][R2.64+0x164], R69 ;  /* 0x0001644502000986 */ /* 0x0001ea000c101932 */
[----:B------:R-:W-:Y:S05]  /*4360*/  @!P1 BRA `(.L_x_126) ;  /* 0x0000000000049947 */ /* 0x000fea0003800000 */
[----:B------:R0:W5:Y:S02]  /*4370*/  LDG.E.LTC128B R25, desc[UR50][R8.64+0x160] ;  /* 0x0001603208197981 */ /* 0x000164000c1e1920 */
.L_x_126:
[----:B------:R-:W-:Y:S05]  /*4380*/  BSYNC B1 ;  /* 0x0000000000017941 */ /* 0x000fea0003800000 */
.L_x_125:
        /* <DEDUP_REMOVED lines=8> */
.L_x_128:
[----:B------:R-:W-:Y:S05]  /*4410*/  BSYNC B1 ;  /* 0x0000000000017941 */ /* 0x000fea0003800000 */
.L_x_127:
        /* <DEDUP_REMOVED lines=8> */
.L_x_130:
[----:B------:R-:W-:Y:S05]  /*44a0*/  BSYNC B1 ;  /* 0x0000000000017941 */ /* 0x000fea0003800000 */
.L_x_129:
[----:B-1---5:R-:W-:Y:S01]  /*44b0*/  FMUL R5, R25, R22 ;  /* 0x0000001619057220 */ /* 0x022fe20000400000 */
[----:B------:R-:W-:Y:S01]  /*44c0*/  ISETP.GT.AND P2, PT, R4, RZ, P1 ;  /* 0x000000ff0400720c */ /* 0x000fe20000f44270 */
[----:B------:R-:W-:Y:S02]  /*44d0*/  BSSY B1, `(.L_x_131) ;  /* 0x0000005000017945 */ /* 0x000fe40003800000 */
[----:B------:R-:W-:-:S05]  /*44e0*/  FFMA R5, R72, R23, R5 ;  /* 0x0000001748057223 */ /* 0x000fca0000000005 */
[----:B------:R1:W-:Y:S05]  /*44f0*/  @P3 STG.E desc[UR50][R2.64+0x180], R5 ;  /* 0x0001800502003986 */ /* 0x0003ea000c101932 */
[----:B------:R-:W-:Y:S05]  /*4500*/  @!P2 BRA `(.L_x_132) ;  /* 0x000000000004a947 */ /* 0x000fea0003800000 */
[----:B------:R0:W5:Y:S02]  /*4510*/  LDG.E.LTC128B R25, desc[UR50][R6.64+0x184] ;  /* 0x0001843206197981 */ /* 0x000164000c1e1920 */
.L_x_132:
[----:B------:R-:W-:Y:S05]  /*4520*/  BSYNC B1 ;  /* 0x0000000000017941 */ /* 0x000fea0003800000 */
.L_x_131:
[----:B-----5:R-:W-:Y:S01]  /*4530*/  FMUL R12, R25, R22 ;  /* 0x00000016190c7220 */ /* 0x020fe20000400000 */
[----:B------:R-:W-:Y:S01]  /*4540*/  ISETP.GT.AND P0, PT, R4, 0x8, P0 ;  /* 0x000000080400780c */ /* 0x000fe20000704270 */
[----:B------:R-:W-:Y:S02]  /*4550*/  BSSY B1, `(.L_x_133) ;  /* 0x0000005000017945 */ /* 0x000fe40003800000 */
[----:B------:R-:W-:-:S05]  /*4560*/  FFMA R73, R73, R23, R12 ;  /* 0x0000001749497223 */ /* 0x000fca000000000c */
[----:B------:R0:W-:Y:S05]  /*4570*/  @P2 STG.E desc[UR50][R2.64+0x184], R73 ;  /* 0x0001844902002986 */ /* 0x0001ea000c101932 */
[----:B------:R-:W-:Y:S05]  /*4580*/  @!P0 BRA `(.L_x_134) ;  /* 0x0000000000048947 */ /* 0x000fea0003800000 */
[----:B------:R0:W5:Y:S02]  /*4590*/  LDG.E.LTC128B R25, desc[UR50][R8.64+0x180] ;  /* 0x0001803208197981 */ /* 0x000164000c1e1920 */
.L_x_134:
[----:B------:R-:W-:Y:S05]  /*45a0*/  BSYNC B1 ;  /* 0x0000000000017941 */ /* 0x000fea0003800000 */
.L_x_133:
        /* <DEDUP_REMOVED lines=8> */
.L_x_136:
[----:B------:R-:W-:Y:S05]  /*4630*/  BSYNC B1 ;  /* 0x0000000000017941 */ /* 0x000fea0003800000 */
.L_x_135:
        /* <DEDUP_REMOVED lines=8> */
.L_x_138:
[----:B------:R-:W-:Y:S05]  /*46c0*/  BSYNC B1 ;  /* 0x0000000000017941 */ /* 0x000fea0003800000 */
.L_x_137:
[----:B-1---5:R-:W-:Y:S01]  /*46d0*/  FMUL R5, R25, R22 ;  /* 0x0000001619057220 */ /* 0x022fe20000400000 */
[----:B------:R-:W-:Y:S01]  /*46e0*/  ISETP.GT.AND P1, PT, R4, RZ, P0 ;  /* 0x000000ff0400720c */ /* 0x000fe20000724270 */
[----:B------:R-:W-:Y:S02]  /*46f0*/  BSSY B1, `(.L_x_139) ;  /* 0x0000005000017945 */ /* 0x000fe40003800000 */
[----:B------:R-:W-:-:S05]  /*4700*/  FFMA R5, R76, R23, R5 ;  /* 0x000000174c057223 */ /* 0x000fca0000000005 */
[----:B------:R1:W-:Y:S05]  /*4710*/  @P3 STG.E desc[UR50][R2.64+0x1a0], R5 ;  /* 0x0001a00502003986 */ /* 0x0003ea000c101932 */
[----:B------:R-:W-:Y:S05]  /*4720*/  @!P1 BRA `(.L_x_140) ;  /* 0x0000000000049947 */ /* 0x000fea0003800000 */
[----:B------:R0:W5:Y:S02]  /*4730*/  LDG.E.LTC128B R25, desc[UR50][R6.64+0x1a4] ;  /* 0x0001a43206197981 */ /* 0x000164000c1e1920 */
.L_x_140:
[----:B------:R-:W-:Y:S05]  /*4740*/  BSYNC B1 ;  /* 0x0000000000017941 */ /* 0x000fea0003800000 */
.L_x_139:
[----:B-----5:R-:W-:Y:S01]  /*4750*/  FMUL R12, R25, R22 ;  /* 0x00000016190c7220 */ /* 0x020fe20000400000 */
[----:B------:R-:W-:Y:S01]  /*4760*/  ISETP.GT.AND P2, PT, R4, 0x8, P2 ;  /* 0x000000080400780c */ /* 0x000fe20001744270 */
[----:B------:R-:W-:Y:S02]  /*4770*/  BSSY B1, `(.L_x_141) ;  /* 0x0000005000017945 */ /* 0x000fe40003800000 */
[----:B------:R-:W-:-:S05]  /*4780*/  FFMA R77, R77, R23, R12 ;  /* 0x000000174d4d7223 */ /* 0x000fca000000000c */
[----:B------:R0:W-:Y:S05]  /*4790*/  @P1 STG.E desc[UR50][R2.64+0x1a4], R77 ;  /* 0x0001a44d02001986 */ /* 0x0001ea000c101932 */
[----:B------:R-:W-:Y:S05]  /*47a0*/  @!P2 BRA `(.L_x_142) ;  /* 0x000000000004a947 */ /* 0x000fea0003800000 */
[----:B------:R0:W5:Y:S02]  /*47b0*/  LDG.E.LTC128B R25, desc[UR50][R8.64+0x1a0] ;  /* 0x0001a03208197981 */ /* 0x000164000c1e1920 */
.L_x_142:
[----:B------:R-:W-:Y:S05]  /*47c0*/  BSYNC B1 ;  /* 0x0000000000017941 */ /* 0x000fea0003800000 */
.L_x_141:
        /* <DEDUP_REMOVED lines=8> */
.L_x_144:
[----:B------:R-:W-:Y:S05]  /*4850*/  BSYNC B1 ;  /* 0x0000000000017941 */ /* 0x000fea0003800000 */
.L_x_143:
        /* <DEDUP_REMOVED lines=8> */
.L_x_146:
[----:B------:R-:W-:Y:S05]  /*48e0*/  BSYNC B1 ;  /* 0x0000000000017941 */ /* 0x000fea0003800000 */
.L_x_145:
[----:B-1---5:R-:W-:Y:S01]  /*48f0*/  FMUL R5, R25, R22 ;  /* 0x0000001619057220 */ /* 0x022fe20000400000 */
[----:B------:R-:W-:Y:S01]  /*4900*/  ISETP.GT.AND P0, PT, R4, RZ, P2 ;  /* 0x000000ff0400720c */ /* 0x000fe20001704270 */
[----:B------:R-:W-:Y:S02]  /*4910*/  BSSY B1, `(.L_x_147) ;  /* 0x0000005000017945 */ /* 0x000fe40003800000 */
[----:B------:R-:W-:-:S05]  /*4920*/  FFMA R5, R80, R23, R5 ;  /* 0x0000001750057223 */ /* 0x000fca0000000005 */
[----:B------:R1:W-:Y:S05]  /*4930*/  @P3 STG.E desc[UR50][R2.64+0x1c0], R5 ;  /* 0x0001c00502003986 */ /* 0x0003ea000c101932 */
[----:B------:R-:W-:Y:S05]  /*4940*/  @!P0 BRA `(.L_x_148) ;  /* 0x0000000000048947 */ /* 0x000fea0003800000 */
[----:B------:R0:W5:Y:S02]  /*4950*/  LDG.E.LTC128B R25, desc[UR50][R6.64+0x1c4] ;  /* 0x0001c43206197981 */ /* 0x000164000c1e1920 */
.L_x_148:
[----:B------:R-:W-:Y:S05]  /*4960*/  BSYNC B1 ;  /* 0x0000000000017941 */ /* 0x000fea0003800000 */
.L_x_147:
[----:B-----5:R-:W-:Y:S01]  /*4970*/  FMUL R12, R25, R22 ;  /* 0x00000016190c7220 */ /* 0x020fe20000400000 */
[----:B------:R-:W-:Y:S01]  /*4980*/  ISETP.GT.AND P1, PT, R4, 0x8, P1 ;  /* 0x000000080400780c */ /* 0x000fe20000f24270 */
[----:B------:R-:W-:Y:S02]  /*4990*/  BSSY B1, `(.L_x_149) ;  /* 0x0000005000017945 */ /* 0x000fe40003800000 */
[----:B------:R-:W-:-:S05]  /*49a0*/  FFMA R81, R81, R23, R12 ;  /* 0x0000001751517223 */ /* 0x000fca000000000c */
[----:B------:R0:W-:Y:S05]  /*49b0*/  @P0 STG.E desc[UR50][R2.64+0x1c4], R81 ;  /* 0x0001c45102000986 */ /* 0x0001ea000c101932 */
[----:B------:R-:W-:Y:S05]  /*49c0*/  @!P1 BRA `(.L_x_150) ;  /* 0x0000000000049947 */ /* 0x000fea0003800000 */
[----:B------:R0:W5:Y:S02]  /*49d0*/  LDG.E.LTC128B R25, desc[UR50][R8.64+0x1c0] ;  /* 0x0001c03208197981 */ /* 0x000164000c1e1920 */
.L_x_150:
[----:B------:R-:W-:Y:S05]  /*49e0*/  BSYNC B1 ;  /* 0x0000000000017941 */ /* 0x000fea0003800000 */
.L_x_149:
        /* <DEDUP_REMOVED lines=8> */
.L_x_152:
[----:B------:R-:W-:Y:S05]  /*4a70*/  BSYNC B1 ;  /* 0x0000000000017941 */ /* 0x000fea0003800000 */
.L_x_151:
        /* <DEDUP_REMOVED lines=8> */
.L_x_154:
[----:B------:R-:W-:Y:S05]  /*4b00*/  BSYNC B1 ;  /* 0x0000000000017941 */ /* 0x000fea0003800000 */
.L_x_153:
[----:B-1---5:R-:W-:Y:S01]  /*4b10*/  FMUL R5, R25, R22 ;  /* 0x0000001619057220 */ /* 0x022fe20000400000 */
[----:B------:R-:W-:Y:S01]  /*4b20*/  ISETP.GT.AND P2, PT, R4, RZ, P1 ;  /* 0x000000ff0400720c */ /* 0x000fe20000f44270 */
[----:B------:R-:W-:Y:S02]  /*4b30*/  BSSY B1, `(.L_x_155) ;  /* 0x0000005000017945 */ /* 0x000fe40003800000 */
[----:B------:R-:W-:-:S05]  /*4b40*/  FFMA R5, R84, R23, R5 ;  /* 0x0000001754057223 */ /* 0x000fca0000000005 */
[----:B------:R1:W-:Y:S05]  /*4b50*/  @P3 STG.E desc[UR50][R2.64+0x1e0], R5 ;  /* 0x0001e00502003986 */ /* 0x0003ea000c101932 */
[----:B------:R-:W-:Y:S05]  /*4b60*/  @!P2 BRA `(.L_x_156) ;  /* 0x000000000004a947 */ /* 0x000fea0003800000 */
[----:B------:R0:W5:Y:S02]  /*4b70*/  LDG.E.LTC128B R25, desc[UR50][R6.64+0x1e4] ;  /* 0x0001e43206197981 */ /* 0x000164000c1e1920 */
.L_x_156:
[----:B------:R-:W-:Y:S05]  /*4b80*/  BSYNC B1 ;  /* 0x0000000000017941 */ /* 0x000fea0003800000 */
.L_x_155:
[----:B-----5:R-:W-:Y:S01]  /*4b90*/  FMUL R12, R25, R22 ;  /* 0x00000016190c7220 */ /* 0x020fe20000400000 */
[----:B------:R-:W-:Y:S01]  /*4ba0*/  ISETP.GT.AND P0, PT, R4, 0x8, P0 ;  /* 0x000000080400780c */ /* 0x000fe20000704270 */
[----:B------:R-:W-:Y:S02]  /*4bb0*/  BSSY B1, `(.L_x_157) ;  /* 0x0000005000017945 */ /* 0x000fe40003800000 */
[----:B------:R-:W-:-:S05]  /*4bc0*/  FFMA R85, R85, R23, R12 ;  /* 0x0000001755557223 */ /* 0x000fca000000000c */
[----:B------:R0:W-:Y:S05]  /*4bd0*/  @P2 STG.E desc[UR50][R2.64+0x1e4], R85 ;  /* 0x0001e45502002986 */ /* 0x0001ea000c101932 */
[----:B------:R-:W-:Y:S05]  /*4be0*/  @!P0 BRA `(.L_x_158) ;  /* 0x0000000000048947 */ /* 0x000fea0003800000 */
[----:B------:R0:W5:Y:S02]  /*4bf0*/  LDG.E.LTC128B R25, desc[UR50][R8.64+0x1e0] ;  /* 0x0001e03208197981 */ /* 0x000164000c1e1920 */
.L_x_158:
[----:B------:R-:W-:Y:S05]  /*4c00*/  BSYNC B1 ;  /* 0x0000000000017941 */ /* 0x000fea0003800000 */
.L_x_157:
        /* <DEDUP_REMOVED lines=8> */
.L_x_160:
[----:B------:R-:W-:Y:S05]  /*4c90*/  BSYNC B1 ;  /* 0x0000000000017941 */ /* 0x000fea0003800000 */
.L_x_159:
        /* <DEDUP_REMOVED lines=8> */
.L_x_162:
[----:B------:R-:W-:Y:S05]  /*4d20*/  BSYNC B1 ;  /* 0x0000000000017941 */ /* 0x000fea0003800000 */
.L_x_161:
[----:B-1---5:R-:W-:Y:S01]  /*4d30*/  FMUL R5, R25, R22 ;  /* 0x0000001619057220 */ /* 0x022fe20000400000 */
[----:B------:R-:W-:Y:S01]  /*4d40*/  ISETP.GT.AND P1, PT, R4, RZ, P0 ;  /* 0x000000ff0400720c */ /* 0x000fe20000724270 */
[----:B------:R-:W-:Y:S02]  /*4d50*/  BSSY B1, `(.L_x_163) ;  /* 0x0000005000017945 */ /* 0x000fe40003800000 */
[----:B------:R-:W-:-:S05]  /*4d60*/  FFMA R5, R88, R23, R5 ;  /* 0x0000001758057223 */ /* 0x000fca0000000005 */
[----:B------:R1:W-:Y:S05]  /*4d70*/  @P3 STG.E desc[UR50][R2.64+0x200], R5 ;  /* 0x0002000502003986 */ /* 0x0003ea000c101932 */
[----:B------:R-:W-:Y:S05]  /*4d80*/  @!P1 BRA `(.L_x_164) ;  /* 0x0000000000049947 */ /* 0x000fea0003800000 */
[----:B------:R0:W5:Y:S02]  /*4d90*/  LDG.E.LTC128B R25, desc[UR50][R6.64+0x204] ;  /* 0x0002043206197981 */ /* 0x000164000c1e1920 */
.L_x_164:
[----:B------:R-:W-:Y:S05]  /*4da0*/  BSYNC B1 ;  /* 0x0000000000017941 */ /* 0x000fea0003800000 */
.L_x_163:
[----:B-----5:R-:W-:Y:S01]  /*4db0*/  FMUL R12, R25, R22 ;  /* 0x00000016190c7220 */ /* 0x020fe20000400000 */
[----:B------:R-:W-:Y:S01]  /*4dc0*/  ISETP.GT.AND P2, PT, R4, 0x8, P2 ;  /* 0x000000080400780c */ /* 0x000fe20001744270 */
[----:B------:R-:W-:Y:S02]  /*4dd0*/  BSSY B1, `(.L_x_165) ;  /* 0x0000005000017945 */ /* 0x000fe40003800000 */
[----:B------:R-:W-:-:S05]  /*4de0*/  FFMA R89, R89, R23, R12 ;  /* 0x0000001759597223 */ /* 0x000fca000000000c */
[----:B------:R0:W-:Y:S05]  /*4df0*/  @P1 STG.E desc[UR50][R2.64+0x204], R89 ;  /* 0x0002045902001986 */ /* 0x0001ea000c101932 */
[----:B------:R-:W-:Y:S05]  /*4e00*/  @!P2 BRA `(.L_x_166) ;  /* 0x000000000004a947 */ /* 0x000fea0003800000 */
[----:B------:R0:W5:Y:S02]  /*4e10*/  LDG.E.LTC128B R25, desc[UR50][R8.64+0x200] ;  /* 0x0002003208197981 */ /* 0x000164000c1e1920 */
.L_x_166:
[----:B------:R-:W-:Y:S05]  /*4e20*/  BSYNC B1 ;  /* 0x0000000000017941 */ /* 0x000fea0003800000 */
.L_x_165:
        /* <DEDUP_REMOVED lines=8> */
.L_x_168:
[----:B------:R-:W-:Y:S05]  /*4eb0*/  BSYNC B1 ;  /* 0x0000000000017941 */ /* 0x000fea0003800000 */
.L_x_167:
        /* <DEDUP_REMOVED lines=8> */
.L_x_170:
[----:B------:R-:W-:Y:S05]  /*4f40*/  BSYNC B1 ;  /* 0x0000000000017941 */ /* 0x000fea0003800000 */
.L_x_169:
[----:B-1---5:R-:W-:Y:S01]  /*4f50*/  FMUL R5, R25, R22 ;  /* 0x0000001619057220 */ /* 0x022fe20000400000 */
[----:B------:R-:W-:Y:S01]  /*4f60*/  ISETP.GT.AND P0, PT, R4, RZ, P2 ;  /* 0x000000ff0400720c */ /* 0x000fe20001704270 */
[----:B------:R-:W-:Y:S02]  /*4f70*/  BSSY B1, `(.L_x_171) ;  /* 0x0000005000017945 */ /* 0x000fe40003800000 */
[----:B------:R-:W-:-:S05]  /*4f80*/  FFMA R5, R92, R23, R5 ;  /* 0x000000175c057223 */ /* 0x000fca0000000005 */
[----:B------:R1:W-:Y:S05]  /*4f90*/  @P3 STG.E desc[UR50][R2.64+0x220], R5 ;  /* 0x0002200502003986 */ /* 0x0003ea000c101932 */
[----:B------:R-:W-:Y:S05]  /*4fa0*/  @!P0 BRA `(.L_x_172) ;  /* 0x0000000000048947 */ /* 0x000fea0003800000 */
[----:B------:R0:W5:Y:S02]  /*4fb0*/  LDG.E.LTC128B R25, desc[UR50][R6.64+0x224] ;  /* 0x0002243206197981 */ /* 0x000164000c1e1920 */
.L_x_172:
[----:B------:R-:W-:Y:S05]  /*4fc0*/  BSYNC B1 ;  /* 0x0000000000017941 */ /* 0x000fea0003800000 */
.L_x_171:
[----:B-----5:R-:W-:Y:S01]  /*4fd0*/  FMUL R12, R25, R22 ;  /* 0x00000016190c7220 */ /* 0x020fe20000400000 */
[----:B------:R-:W-:Y:S01]  /*4fe0*/  ISETP.GT.AND P1, PT, R4, 0x8, P1 ;  /* 0x000000080400780c */ /* 0x000fe20000f24270 */
[----:B------:R-:W-:Y:S02]  /*4ff0*/  BSSY B1, `(.L_x_173) ;  /* 0x0000005000017945 */ /* 0x000fe40003800000 */
[----:B------:R-:W-:-:S05]  /*5000*/  FFMA R93, R93, R23, R12 ;  /* 0x000000175d5d7223 */ /* 0x000fca000000000c */
[----:B------:R0:W-:Y:S05]  /*5010*/  @P0 STG.E desc[UR50][R2.64+0x224], R93 ;  /* 0x0002245d02000986 */ /* 0x0001ea000c101932 */
[----:B------:R-:W-:Y:S05]  /*5020*/  @!P1 BRA `(.L_x_174) ;  /* 0x0000000000049947 */ /* 0x000fea0003800000 */
[----:B------:R0:W5:Y:S02]  /*5030*/  LDG.E.LTC128B R25, desc[UR50][R8.64+0x220] ;  /* 0x0002203208197981 */ /* 0x000164000c1e1920 */
.L_x_174:
[----:B------:R-:W-:Y:S05]  /*5040*/  BSYNC B1 ;  /* 0x0000000000017941 */ /* 0x000fea0003800000 */
.L_x_173:
        /* <DEDUP_REMOVED lines=8> */
.L_x_176:
[----:B------:R-:W-:Y:S05]  /*50d0*/  BSYNC B1 ;  /* 0x0000000000017941 */ /* 0x000fea0003800000 */
.L_x_175:
        /* <DEDUP_REMOVED lines=8> */
.L_x_178:
[----:B------:R-:W-:Y:S05]  /*5160*/  BSYNC B1 ;  /* 0x0000000000017941 */ /* 0x000fea0003800000 */
.L_x_177:
[----:B-1---5:R-:W-:Y:S01]  /*5170*/  FMUL R5, R25, R22 ;  /* 0x0000001619057220 */ /* 0x022fe20000400000 */
[----:B------:R-:W-:Y:S01]  /*5180*/  ISETP.GT.AND P2, PT, R4, RZ, P1 ;  /* 0x000000ff0400720c */ /* 0x000fe20000f44270 */
[----:B------:R-:W-:Y:S02]  /*5190*/  BSSY B1, `(.L_x_179) ;  /* 0x0000005000017945 */ /* 0x000fe40003800000 */
[----:B------:R-:W-:-:S05]  /*51a0*/  FFMA R5, R96, R23, R5 ;  /* 0x0000001760057223 */ /* 0x000fca0000000005 */
[----:B------:R1:W-:Y:S05]  /*51b0*/  @P3 STG.E desc[UR50][R2.64+0x240], R5 ;  /* 0x0002400502003986 */ /* 0x0003ea000c101932 */
[----:B------:R-:W-:Y:S05]  /*51c0*/  @!P2 BRA `(.L_x_180) ;  /* 0x000000000004a947 */ /* 0x000fea0003800000 */
[----:B------:R0:W5:Y:S02]  /*51d0*/  LDG.E.LTC128B R25, desc[UR50][R6.64+0x244] ;  /* 0x0002443206197981 */ /* 0x000164000c1e1920 */
.L_x_180:
[----:B------:R-:W-:Y:S05]  /*51e0*/  BSYNC B1 ;  /* 0x0000000000017941 */ /* 0x000fea0003800000 */
.L_x_179:
[----:B-----5:R-:W-:Y:S01]  /*51f0*/  FMUL R12, R25, R22 ;  /* 0x00000016190c7220 */ /* 0x020fe20000400000 */
[----:B------:R-:W-:Y:S01]  /*5200*/  ISETP.GT.AND P0, PT, R4, 0x8, P0 ;  /* 0x000000080400780c */ /* 0x000fe20000704270 */
[----:B------:R-:W-:Y:S02]  /*5210*/  BSSY B1, `(.L_x_181) ;  /* 0x0000005000017945 */ /* 0x000fe40003800000 */
[----:B------:R-:W-:-:S05]  /*5220*/  FFMA R97, R97, R23, R12 ;  /* 0x0000001761617223 */ /* 0x000fca000000000c */
[----:B------:R0:W-:Y:S05]  /*5230*/  @P2 STG.E desc[UR50][R2.64+0x244], R97 ;  /* 0x0002446102002986 */ /* 0x0001ea000c101932 */
[----:B------:R-:W-:Y:S05]  /*5240*/  @!P0 BRA `(.L_x_182) ;  /* 0x0000000000048947 */ /* 0x000fea0003800000 */
[----:B------:R0:W5:Y:S02]  /*5250*/  LDG.E.LTC128B R25, desc[UR50][R8.64+0x240] ;  /* 0x0002403208197981 */ /* 0x000164000c1e1920 */
.L_x_182:
[----:B------:R-:W-:Y:S05]  /*5260*/  BSYNC B1 ;  /* 0x0000000000017941 */ /* 0x000fea0003800000 */
.L_x_181:
        /* <DEDUP_REMOVED lines=8> */
.L_x_184:
[----:B------:R-:W-:Y:S05]  /*52f0*/  BSYNC B1 ;  /* 0x0000000000017941 */ /* 0x000fea0003800000 */
.L_x_183:
        /* <DEDUP_REMOVED lines=8> */
.L_x_186:
[----:B------:R-:W-:Y:S05]  /*5380*/  BSYNC B1 ;  /* 0x0000000000017941 */ /* 0x000fea0003800000 */
.L_x_185:
[----:B-1---5:R-:W-:Y:S01]  /*5390*/  FMUL R5, R25, R22 ;  /* 0x0000001619057220 */ /* 0x022fe20000400000 */
[----:B------:R-:W-:Y:S01]  /*53a0*/  ISETP.GT.AND P1, PT, R4, RZ, P0 ;  /* 0x000000ff0400720c */ /* 0x000fe20000724270 */
[----:B------:R-:W-:Y:S02]  /*53b0*/  BSSY B1, `(.L_x_187) ;  /* 0x0000005000017945 */ /* 0x000fe40003800000 */
[----:B------:R-:W-:-:S05]  /*53c0*/  FFMA R5, R100, R23, R5 ;  /* 0x0000001764057223 */ /* 0x000fca0000000005 */
[----:B------:R1:W-:Y:S05]  /*53d0*/  @P3 STG.E desc[UR50][R2.64+0x260], R5 ;  /* 0x0002600502003986 */ /* 0x0003ea000c101932 */
[----:B------:R-:W-:Y:S05]  /*53e0*/  @!P1 BRA `(.L_x_188) ;  /* 0x0000000000049947 */ /* 0x000fea0003800000 */
[----:B------:R0:W5:Y:S02]  /*53f0*/  LDG.E.LTC128B R25, desc[UR50][R6.64+0x264] ;  /* 0x0002643206197981 */ /* 0x000164000c1e1920 */
.L_x_188:
[----:B------:R-:W-:Y:S05]  /*5400*/  BSYNC B1 ;  /* 0x0000000000017941 */ /* 0x000fea0003800000 */
.L_x_187:
[----:B-----5:R-:W-:Y:S01]  /*5410*/  FMUL R12, R25, R22 ;  /* 0x00000016190c7220 */ /* 0x020fe20000400000 */
[----:B------:R-:W-:Y:S01]  /*5420*/  ISETP.GT.AND P2, PT, R4, 0x8, P2 ;  /* 0x000000080400780c */ /* 0x000fe20001744270 */
[----:B------:R-:W-:Y:S02]  /*5430*/  BSSY B1, `(.L_x_189) ;  /* 0x0000005000017945 */ /* 0x000fe40003800000 */
[----:B------:R-:W-:-:S05]  /*5440*/  FFMA R101, R101, R23, R12 ;  /* 0x0000001765657223 */ /* 0x000fca000000000c */
[----:B------:R0:W-:Y:S05]  /*5450*/  @P1 STG.E desc[UR50][R2.64+0x264], R101 ;  /* 0x0002646502001986 */ /* 0x0001ea000c101932 */
[----:B------:R-:W-:Y:S05]  /*5460*/  @!P2 BRA `(.L_x_190) ;  /* 0x000000000004a947 */ /* 0x000fea0003800000 */
[----:B------:R0:W5:Y:S02]  /*5470*/  LDG.E.LTC128B R25, desc[UR50][R8.64+0x260] ;  /* 0x0002603208197981 */ /* 0x000164000c1e1920 */
.L_x_190:
[----:B------:R-:W-:Y:S05]  /*5480*/  BSYNC B1 ;  /* 0x0000000000017941 */ /* 0x000fea0003800000 */
.L_x_189:
        /* <DEDUP_REMOVED lines=8> */
.L_x_192:
[----:B------:R-:W-:Y:S05]  /*5510*/  BSYNC B1 ;  /* 0x0000000000017941 */ /* 0x000fea0003800000 */
.L_x_191:
        /* <DEDUP_REMOVED lines=8> */
.L_x_194:
[----:B------:R-:W-:Y:S05]  /*55a0*/  BSYNC B1 ;  /* 0x0000000000017941 */ /* 0x000fea0003800000 */
.L_x_193:
[----:B-1---5:R-:W-:Y:S01]  /*55b0*/  FMUL R5, R25, R22 ;  /* 0x0000001619057220 */ /* 0x022fe20000400000 */
[----:B------:R-:W-:Y:S01]  /*55c0*/  ISETP.GT.AND P0, PT, R4, RZ, P2 ;  /* 0x000000ff0400720c */ /* 0x000fe20001704270 */
[----:B------:R-:W-:Y:S02]  /*55d0*/  BSSY B1, `(.L_x_195) ;  /* 0x0000005000017945 */ /* 0x000fe40003800000 */
[----:B------:R-:W-:-:S05]  /*55e0*/  FFMA R5, R104, R23, R5 ;  /* 0x0000001768057223 */ /* 0x000fca0000000005 */
[----:B------:R1:W-:Y:S05]  /*55f0*/  @P3 STG.E desc[UR50][R2.64+0x280], R5 ;  /* 0x0002800502003986 */ /* 0x0003ea000c101932 */
[----:B------:R-:W-:Y:S05]  /*5600*/  @!P0 BRA `(.L_x_196) ;  /* 0x0000000000048947 */ /* 0x000fea0003800000 */
[----:B------:R0:W5:Y:S02]  /*5610*/  LDG.E.LTC128B R25, desc[UR50][R6.64+0x284] ;  /* 0x0002843206197981 */ /* 0x000164000c1e1920 */
.L_x_196:
[----:B------:R-:W-:Y:S05]  /*5620*/  BSYNC B1 ;  /* 0x0000000000017941 */ /* 0x000fea0003800000 */
.L_x_195:
[----:B-----5:R-:W-:Y:S01]  /*5630*/  FMUL R12, R25, R22 ;  /* 0x00000016190c7220 */ /* 0x020fe20000400000 */
[----:B------:R-:W-:Y:S01]  /*5640*/  ISETP.GT.AND P1, PT, R4, 0x8, P1 ;  /* 0x000000080400780c */ /* 0x000fe20000f24270 */
[----:B------:R-:W-:Y:S02]  /*5650*/  BSSY B1, `(.L_x_197) ;  /* 0x0000005000017945 */ /* 0x000fe40003800000 */
[----:B------:R-:W-:-:S05]  /*5660*/  FFMA R105, R105, R23, R12 ;  /* 0x0000001769697223 */ /* 0x000fca000000000c */
[----:B------:R0:W-:Y:S05]  /*5670*/  @P0 STG.E desc[UR50][R2.64+0x284], R105 ;  /* 0x0002846902000986 */ /* 0x0001ea000c101932 */
[----:B------:R-:W-:Y:S05]  /*5680*/  @!P1 BRA `(.L_x_198) ;  /* 0x0000000000049947 */ /* 0x000fea0003800000 */
[----:B------:R0:W5:Y:S02]  /*5690*/  LDG.E.LTC128B R25, desc[UR50][R8.64+0x280] ;  /* 0x0002803208197981 */ /* 0x000164000c1e1920 */
.L_x_198:
[----:B------:R-:W-:Y:S05]  /*56a0*/  BSYNC B1 ;  /* 0x0000000000017941 */ /* 0x000fea0003800000 */
.L_x_197:
        /* <DEDUP_REMOVED lines=8> */
.L_x_200:
[----:B------:R-:W-:Y:S05]  /*5730*/  BSYNC B1 ;  /* 0x0000000000017941 */ /* 0x000fea0003800000 */
.L_x_199:
        /* <DEDUP_REMOVED lines=8> */
.L_x_202:
[----:B------:R-:W-:Y:S05]  /*57c0*/  BSYNC B1 ;  /* 0x0000000000017941 */ /* 0x000fea0003800000 */
.L_x_201:
[----:B-1---5:R-:W-:Y:S01]  /*57d0*/  FMUL R5, R25, R22 ;  /* 0x0000001619057220 */ /* 0x022fe20000400000 */
[----:B------:R-:W-:Y:S01]  /*57e0*/  ISETP.GT.AND P2, PT, R4, RZ, P1 ;  /* 0x000000ff0400720c */ /* 0x000fe20000f44270 */
[----:B------:R-:W-:Y:S02]  /*57f0*/  BSSY B1, `(.L_x_203) ;  /* 0x0000005000017945 */ /* 0x000fe40003800000 */
[----:B------:R-:W-:-:S05]  /*5800*/  FFMA R5, R108, R23, R5 ;  /* 0x000000176c057223 */ /* 0x000fca0000000005 */
[----:B------:R1:W-:Y:S05]  /*5810*/  @P3 STG.E desc[UR50][R2.64+0x2a0], R5 ;  /* 0x0002a00502003986 */ /* 0x0003ea000c101932 */
[----:B------:R-:W-:Y:S05]  /*5820*/  @!P2 BRA `(.L_x_204) ;  /* 0x000000000004a947 */ /* 0x000fea0003800000 */
[----:B------:R0:W5:Y:S02]  /*5830*/  LDG.E.LTC128B R25, desc[UR50][R6.64+0x2a4] ;  /* 0x0002a43206197981 */ /* 0x000164000c1e1920 */
.L_x_204:
[----:B------:R-:W-:Y:S05]  /*5840*/  BSYNC B1 ;  /* 0x0000000000017941 */ /* 0x000fea0003800000 */
.L_x_203:
[----:B-----5:R-:W-:Y:S01]  /*5850*/  FMUL R12, R25, R22 ;  /* 0x00000016190c7220 */ /* 0x020fe20000400000 */
[----:B------:R-:W-:Y:S01]  /*5860*/  ISETP.GT.AND P0, PT, R4, 0x8, P0 ;  /* 0x000000080400780c */ /* 0x000fe20000704270 */
[----:B------:R-:W-:Y:S02]  /*5870*/  BSSY B1, `(.L_x_205) ;  /* 0x0000005000017945 */ /* 0x000fe40003800000 */
[----:B------:R-:W-:-:S05]  /*5880*/  FFMA R109, R109, R23, R12 ;  /* 0x000000176d6d7223 */ /* 0x000fca000000000c */
[----:B------:R0:W-:Y:S05]  /*5890*/  @P2 STG.E desc[UR50][R2.64+0x2a4], R109 ;  /* 0x0002a46d02002986 */ /* 0x0001ea000c101932 */
[----:B------:R-:W-:Y:S05]  /*58a0*/  @!P0 BRA `(.L_x_206) ;  /* 0x0000000000048947 */ /* 0x000fea0003800000 */
[----:B------:R0:W5:Y:S02]  /*58b0*/  LDG.E.LTC128B R25, desc[UR50][R8.64+0x2a0] ;  /* 0x0002a03208197981 */ /* 0x000164000c1e1920 */
.L_x_206:
[----:B------:R-:W-:Y:S05]  /*58c0*/  BSYNC B1 ;  /* 0x0000000000017941 */ /* 0x000fea0003800000 */
.L_x_205:
        /* <DEDUP_REMOVED lines=8> */
.L_x_208:
[----:B------:R-:W-:Y:S05]  /*5950*/  BSYNC B1 ;  /* 0x0000000000017941 */ /* 0x000fea0003800000 */
.L_x_207:
        /* <DEDUP_REMOVED lines=8> */
.L_x_210:
[----:B------:R-:W-:Y:S05]  /*59e0*/  BSYNC B1 ;  /* 0x0000000000017941 */ /* 0x000fea0003800000 */
.L_x_209:
[----:B-1---5:R-:W-:Y:S01]  /*59f0*/  FMUL R5, R25, R22 ;  /* 0x0000001619057220 */ /* 0x022fe20000400000 */
[----:B------:R-:W-:Y:S01]  /*5a00*/  ISETP.GT.AND P1, PT, R4, RZ, P0 ;  /* 0x000000ff0400720c */ /* 0x000fe20000724270 */
[----:B------:R-:W-:Y:S02]  /*5a10*/  BSSY B1, `(.L_x_211) ;  /* 0x0000005000017945 */ /* 0x000fe40003800000 */
[----:B------:R-:W-:-:S05]  /*5a20*/  FFMA R5, R112, R23, R5 ;  /* 0x0000001770057223 */ /* 0x000fca0000000005 */
[----:B------:R1:W-:Y:S05]  /*5a30*/  @P3 STG.E desc[UR50][R2.64+0x2c0], R5 ;  /* 0x0002c00502003986 */ /* 0x0003ea000c101932 */
[----:B------:R-:W-:Y:S05]  /*5a40*/  @!P1 BRA `(.L_x_212) ;  /* 0x0000000000049947 */ /* 0x000fea0003800000 */
[----:B------:R0:W5:Y:S02]  /*5a50*/  LDG.E.LTC128B R25, desc[UR50][R6.64+0x2c4] ;  /* 0x0002c43206197981 */ /* 0x000164000c1e1920 */
.L_x_212:
[----:B------:R-:W-:Y:S05]  /*5a60*/  BSYNC B1 ;  /* 0x0000000000017941 */ /* 0x000fea0003800000 */
.L_x_211:
[----:B-----5:R-:W-:Y:S01]  /*5a70*/  FMUL R12, R25, R22 ;  /* 0x00000016190c7220 */ /* 0x020fe20000400000 */
[----:B------:R-:W-:Y:S01]  /*5a80*/  ISETP.GT.AND P2, PT, R4, 0x8, P2 ;  /* 0x000000080400780c */ /* 0x000fe20001744270 */
[----:B------:R-:W-:Y:S02]  /*5a90*/  BSSY B1, `(.L_x_213) ;  /* 0x0000005000017945 */ /* 0x000fe40003800000 */
[----:B------:R-:W-:-:S05]  /*5aa0*/  FFMA R113, R113, R23, R12 ;  /* 0x0000001771717223 */ /* 0x000fca000000000c */
[----:B------:R0:W-:Y:S05]  /*5ab0*/  @P1 STG.E desc[UR50][R2.64+0x2c4], R113 ;  /* 0x0002c47102001986 */ /* 0x0001ea000c101932 */
[----:B------:R-:W-:Y:S05]  /*5ac0*/  @!P2 BRA `(.L_x_214) ;  /* 0x000000000004a947 */ /* 0x000fea0003800000 */
[----:B------:R0:W5:Y:S02]  /*5ad0*/  LDG.E.LTC128B R25, desc[UR50][R8.64+0x2c0] ;  /* 0x0002c03208197981 */ /* 0x000164000c1e1920 */
.L_x_214:
[----:B------:R-:W-:Y:S05]  /*5ae0*/  BSYNC B1 ;  /* 0x0000000000017941 */ /* 0x000fea0003800000 */
.L_x_213:
        /* <DEDUP_REMOVED lines=8> */
.L_x_216:
[----:B------:R-:W-:Y:S05]  /*5b70*/  BSYNC B1 ;  /* 0x0000000000017941 */ /* 0x000fea0003800000 */
.L_x_215:
        /* <DEDUP_REMOVED lines=8> */
.L_x_218:
[----:B------:R-:W-:Y:S05]  /*5c00*/  BSYNC B1 ;  /* 0x0000000000017941 */ /* 0x000fea0003800000 */
.L_x_217:
[----:B-1---5:R-:W-:Y:S01]  /*5c10*/  FMUL R5, R25, R22 ;  /* 0x0000001619057220 */ /* 0x022fe20000400000 */
[----:B------:R-:W-:Y:S01]  /*5c20*/  ISETP.GT.AND P0, PT, R4, RZ, P2 ;  /* 0x000000ff0400720c */ /* 0x000fe20001704270 */
[----:B------:R-:W-:Y:S02]  /*5c30*/  BSSY B1, `(.L_x_219) ;  /* 0x0000005000017945 */ /* 0x000fe40003800000 */
[----:B------:R-:W-:-:S05]  /*5c40*/  FFMA R5, R116, R23, R5 ;  /* 0x0000001774057223 */ /* 0x000fca0000000005 */
[----:B------:R1:W-:Y:S05]  /*5c50*/  @P3 STG.E desc[UR50][R2.64+0x2e0], R5 ;  /* 0x0002e00502003986 */ /* 0x0003ea000c101932 */
[----:B------:R-:W-:Y:S05]  /*5c60*/  @!P0 BRA `(.L_x_220) ;  /* 0x0000000000048947 */ /* 0x000fea0003800000 */
[----:B------:R0:W5:Y:S02]  /*5c70*/  LDG.E.LTC128B R25, desc[UR50][R6.64+0x2e4] ;  /* 0x0002e43206197981 */ /* 0x000164000c1e1920 */
.L_x_220:
[----:B------:R-:W-:Y:S05]  /*5c80*/  BSYNC B1 ;  /* 0x0000000000017941 */ /* 0x000fea0003800000 */
.L_x_219:
[----:B-----5:R-:W-:Y:S01]  /*5c90*/  FMUL R12, R25, R22 ;  /* 0x00000016190c7220 */ /* 0x020fe20000400000 */
[----:B------:R-:W-:Y:S01]  /*5ca0*/  ISETP.GT.AND P1, PT, R4, 0x8, P1 ;  /* 0x000000080400780c */ /* 0x000fe20000f24270 */
[----:B------:R-:W-:Y:S02]  /*5cb0*/  BSSY B1, `(.L_x_221) ;  /* 0x0000005000017945 */ /* 0x000fe40003800000 */
[----:B------:R-:W-:-:S05]  /*5cc0*/  FFMA R117, R117, R23, R12 ;  /* 0x0000001775757223 */ /* 0x000fca000000000c */
[----:B------:R0:W-:Y:S05]  /*5cd0*/  @P0 STG.E desc[UR50][R2.64+0x2e4], R117 ;  /* 0x0002e47502000986 */ /* 0x0001ea000c101932 */
[----:B------:R-:W-:Y:S05]  /*5ce0*/  @!P1 BRA `(.L_x_222) ;  /* 0x0000000000049947 */ /* 0x000fea0003800000 */
[----:B------:R0:W5:Y:S02]  /*5cf0*/  LDG.E.LTC128B R25, desc[UR50][R8.64+0x2e0] ;  /* 0x0002e03208197981 */ /* 0x000164000c1e1920 */
.L_x_222:
[----:B------:R-:W-:Y:S05]  /*5d00*/  BSYNC B1 ;  /* 0x0000000000017941 */ /* 0x000fea0003800000 */
.L_x_221:
        /* <DEDUP_REMOVED lines=8> */
.L_x_224:
[----:B------:R-:W-:Y:S05]  /*5d90*/  BSYNC B1 ;  /* 0x0000000000017941 */ /* 0x000fea0003800000 */
.L_x_223:
        /* <DEDUP_REMOVED lines=8> */
.L_x_226:
[----:B------:R-:W-:Y:S05]  /*5e20*/  BSYNC B1 ;  /* 0x0000000000017941 */ /* 0x000fea0003800000 */
.L_x_225:
[----:B-1---5:R-:W-:Y:S01]  /*5e30*/  FMUL R5, R25, R22 ;  /* 0x0000001619057220 */ /* 0x022fe20000400000 */
[----:B------:R-:W-:Y:S01]  /*5e40*/  ISETP.GT.AND P2, PT, R4, RZ, P1 ;  /* 0x000000ff0400720c */ /* 0x000fe20000f44270 */
[----:B------:R-:W-:Y:S02]  /*5e50*/  BSSY B1, `(.L_x_227) ;  /* 0x0000005000017945 */ /* 0x000fe40003800000 */
[----:B------:R-:W-:-:S05]  /*5e60*/  FFMA R5, R120, R23, R5 ;  /* 0x0000001778057223 */ /* 0x000fca0000000005 */
[----:B------:R1:W-:Y:S05]  /*5e70*/  @P3 STG.E desc[UR50][R2.64+0x300], R5 ;  /* 0x0003000502003986 */ /* 0x0003ea000c101932 */
[----:B------:R-:W-:Y:S05]  /*5e80*/  @!P2 BRA `(.L_x_228) ;  /* 0x000000000004a947 */ /* 0x000fea0003800000 */
[----:B------:R0:W5:Y:S02]  /*5e90*/  LDG.E.LTC128B R25, desc[UR50][R6.64+0x304] ;  /* 0x0003043206197981 */ /* 0x000164000c1e1920 */
.L_x_228:
[----:B------:R-:W-:Y:S05]  /*5ea0*/  BSYNC B1 ;  /* 0x0000000000017941 */ /* 0x000fea0003800000 */
.L_x_227:
[----:B-----5:R-:W-:Y:S01]  /*5eb0*/  FMUL R12, R25, R22 ;  /* 0x00000016190c7220 */ /* 0x020fe20000400000 */
[----:B------:R-:W-:Y:S01]  /*5ec0*/  ISETP.GT.AND P0, PT, R4, 0x8, P0 ;  /* 0x000000080400780c */ /* 0x000fe20000704270 */
[----:B------:R-:W-:Y:S02]  /*5ed0*/  BSSY B1, `(.L_x_229) ;  /* 0x0000005000017945 */ /* 0x000fe40003800000 */
[----:B------:R-:W-:-:S05]  /*5ee0*/  FFMA R121, R121, R23, R12 ;  /* 0x0000001779797223 */ /* 0x000fca000000000c */
[----:B------:R0:W-:Y:S05]  /*5ef0*/  @P2 STG.E desc[UR50][R2.64+0x304], R121 ;  /* 0x0003047902002986 */ /* 0x0001ea000c101932 */
[----:B------:R-:W-:Y:S05]  /*5f00*/  @!P0 BRA `(.L_x_230) ;  /* 0x0000000000048947 */ /* 0x000fea0003800000 */
[----:B------:R0:W5:Y:S02]  /*5f10*/  LDG.E.LTC128B R25, desc[UR50][R8.64+0x300] ;  /* 0x0003003208197981 */ /* 0x000164000c1e1920 */
.L_x_230:
[----:B------:R-:W-:Y:S05]  /*5f20*/  BSYNC B1 ;  /* 0x0000000000017941 */ /* 0x000fea0003800000 */
.L_x_229:
        /* <DEDUP_REMOVED lines=8> */
.L_x_232:
[----:B------:R-:W-:Y:S05]  /*5fb0*/  BSYNC B1 ;  /* 0x0000000000017941 */ /* 0x000fea0003800000 */
.L_x_231:
        /* <DEDUP_REMOVED lines=8> */
.L_x_234:
[----:B------:R-:W-:Y:S05]  /*6040*/  BSYNC B1 ;  /* 0x0000000000017941 */ /* 0x000fea0003800000 */
.L_x_233:
[----:B-1---5:R-:W-:Y:S01]  /*6050*/  FMUL R5, R25, R22 ;  /* 0x0000001619057220 */ /* 0x022fe20000400000 */
[----:B------:R-:W-:Y:S01]  /*6060*/  ISETP.GT.AND P1, PT, R4, RZ, P0 ;  /* 0x000000ff0400720c */ /* 0x000fe20000724270 */
[----:B------:R-:W-:Y:S02]  /*6070*/  BSSY B1, `(.L_x_235) ;  /* 0x0000005000017945 */ /* 0x000fe40003800000 */
[----:B------:R-:W-:-:S05]  /*6080*/  FFMA R5, R124, R23, R5 ;  /* 0x000000177c057223 */ /* 0x000fca0000000005 */
[----:B------:R1:W-:Y:S05]  /*6090*/  @P3 STG.E desc[UR50][R2.64+0x320], R5 ;  /* 0x0003200502003986 */ /* 0x0003ea000c101932 */
[----:B------:R-:W-:Y:S05]  /*60a0*/  @!P1 BRA `(.L_x_236) ;  /* 0x0000000000049947 */ /* 0x000fea0003800000 */
[----:B------:R0:W5:Y:S02]  /*60b0*/  LDG.E.LTC128B R25, desc[UR50][R6.64+0x324] ;  /* 0x0003243206197981 */ /* 0x000164000c1e1920 */
.L_x_236:
[----:B------:R-:W-:Y:S05]  /*60c0*/  BSYNC B1 ;  /* 0x0000000000017941 */ /* 0x000fea0003800000 */
.L_x_235:
[----:B-----5:R-:W-:Y:S01]  /*60d0*/  FMUL R12, R25, R22 ;  /* 0x00000016190c7220 */ /* 0x020fe20000400000 */
[----:B------:R-:W-:Y:S01]  /*60e0*/  ISETP.GT.AND P2, PT, R4, 0x8, P2 ;  /* 0x000000080400780c */ /* 0x000fe20001744270 */
[----:B------:R-:W-:Y:S02]  /*60f0*/  BSSY B1, `(.L_x_237) ;  /* 0x0000005000017945 */ /* 0x000fe40003800000 */
[----:B------:R-:W-:-:S05]  /*6100*/  FFMA R125, R125, R23, R12 ;  /* 0x000000177d7d7223 */ /* 0x000fca000000000c */
[----:B------:R0:W-:Y:S05]  /*6110*/  @P1 STG.E desc[UR50][R2.64+0x324], R125 ;  /* 0x0003247d02001986 */ /* 0x0001ea000c101932 */
[----:B------:R-:W-:Y:S05]  /*6120*/  @!P2 BRA `(.L_x_238) ;  /* 0x000000000004a947 */ /* 0x000fea0003800000 */
[----:B------:R0:W5:Y:S02]  /*6130*/  LDG.E.LTC128B R25, desc[UR50][R8.64+0x320] ;  /* 0x0003203208197981 */ /* 0x000164000c1e1920 */
.L_x_238:
[----:B------:R-:W-:Y:S05]  /*6140*/  BSYNC B1 ;  /* 0x0000000000017941 */ /* 0x000fea0003800000 */
.L_x_237:
        /* <DEDUP_REMOVED lines=8> */
.L_x_240:
[----:B------:R-:W-:Y:S05]  /*61d0*/  BSYNC B1 ;  /* 0x0000000000017941 */ /* 0x000fea0003800000 */
.L_x_239:
        /* <DEDUP_REMOVED lines=8> */
.L_x_242:
[----:B------:R-:W-:Y:S05]  /*6260*/  BSYNC B1 ;  /* 0x0000000000017941 */ /* 0x000fea0003800000 */
.L_x_241:
[----:B-1---5:R-:W-:Y:S01]  /*6270*/  FMUL R5, R25, R22 ;  /* 0x0000001619057220 */ /* 0x022fe20000400000 */
[----:B------:R-:W-:Y:S01]  /*6280*/  ISETP.GT.AND P0, PT, R4, RZ, P2 ;  /* 0x000000ff0400720c */ /* 0x000fe20001704270 */
[----:B------:R-:W-:Y:S02]  /*6290*/  BSSY B1, `(.L_x_243) ;  /* 0x0000005000017945 */ /* 0x000fe40003800000 */
[----:B------:R-:W-:-:S05]  /*62a0*/  FFMA R5, R128, R23, R5 ;  /* 0x0000001780057223 */ /* 0x000fca0000000005 */
[----:B------:R1:W-:Y:S05]  /*62b0*/  @P3 STG.E desc[UR50][R2.64+0x340], R5 ;  /* 0x0003400502003986 */ /* 0x0003ea000c101932 */
[----:B------:R-:W-:Y:S05]  /*62c0*/  @!P0 BRA `(.L_x_244) ;  /* 0x0000000000048947 */ /* 0x000fea0003800000 */
[----:B------:R0:W5:Y:S02]  /*62d0*/  LDG.E.LTC128B R25, desc[UR50][R6.64+0x344] ;  /* 0x0003443206197981 */ /* 0x000164000c1e1920 */
.L_x_244:
[----:B------:R-:W-:Y:S05]  /*62e0*/  BSYNC B1 ;  /* 0x0000000000017941 */ /* 0x000fea0003800000 */
.L_x_243:
[----:B-----5:R-:W-:Y:S01]  /*62f0*/  FMUL R12, R25, R22 ;  /* 0x00000016190c7220 */ /* 0x020fe20000400000 */
[----:B------:R-:W-:Y:S01]  /*6300*/  ISETP.GT.AND P1, PT, R4, 0x8, P1 ;  /* 0x000000080400780c */ /* 0x000fe20000f24270 */
[----:B------:R-:W-:Y:S02]  /*6310*/  BSSY B1, `(.L_x_245) ;  /* 0x0000005000017945 */ /* 0x000fe40003800000 */
[----:B------:R-:W-:-:S05]  /*6320*/  FFMA R129, R129, R23, R12 ;  /* 0x0000001781817223 */ /* 0x000fca000000000c */
[----:B------:R0:W-:Y:S05]  /*6330*/  @P0 STG.E desc[UR50][R2.64+0x344], R129 ;  /* 0x0003448102000986 */ /* 0x0001ea000c101932 */
[----:B------:R-:W-:Y:S05]  /*6340*/  @!P1 BRA `(.L_x_246) ;  /* 0x0000000000049947 */ /* 0x000fea0003800000 */
[----:B------:R0:W5:Y:S02]  /*6350*/  LDG.E.LTC128B R25, desc[UR50][R8.64+0x340] ;  /* 0x0003403208197981 */ /* 0x000164000c1e1920 */
.L_x_246:
[----:B------:R-:W-:Y:S05]  /*6360*/  BSYNC B1 ;  /* 0x0000000000017941 */ /* 0x000fea0003800000 */
.L_x_245:
        /* <DEDUP_REMOVED lines=8> */
.L_x_248:
[----:B------:R-:W-:Y:S05]  /*63f0*/  BSYNC B1 ;  /* 0x0000000000017941 */ /* 0x000fea0003800000 */
.L_x_247:
        /* <DEDUP_REMOVED lines=8> */
.L_x_250:
[----:B------:R-:W-:Y:S05]  /*6480*/  BSYNC B1 ;  /* 0x0000000000017941 */ /* 0x000fea0003800000 */
.L_x_249:
[----:B-1---5:R-:W-:Y:S01]  /*6490*/  FMUL R5, R25, R22 ;  /* 0x0000001619057220 */ /* 0x022fe20000400000 */
[----:B------:R-:W-:Y:S01]  /*64a0*/  ISETP.GT.AND P2, PT, R4, RZ, P1 ;  /* 0x000000ff0400720c */ /* 0x000fe20000f44270 */
[----:B------:R-:W-:Y:S02]  /*64b0*/  BSSY B1, `(.L_x_251) ;  /* 0x0000005000017945 */ /* 0x000fe40003800000 */
[----:B------:R-:W-:-:S05]  /*64c0*/  FFMA R5, R132, R23, R5 ;  /* 0x0000001784057223 */ /* 0x000fca0000000005 */
[----:B------:R1:W-:Y:S05]  /*64d0*/  @P3 STG.E desc[UR50][R2.64+0x360], R5 ;  /* 0x0003600502003986 */ /* 0x0003ea000c101932 */
[----:B------:R-:W-:Y:S05]  /*64e0*/  @!P2 BRA `(.L_x_252) ;  /* 0x000000000004a947 */ /* 0x000fea0003800000 */
[----:B------:R0:W5:Y:S02]  /*64f0*/  LDG.E.LTC128B R25, desc[UR50][R6.64+0x364] ;  /* 0x0003643206197981 */ /* 0x000164000c1e1920 */
.L_x_252:
[----:B------:R-:W-:Y:S05]  /*6500*/  BSYNC B1 ;  /* 0x0000000000017941 */ /* 0x000fea0003800000 */
.L_x_251:
[----:B-----5:R-:W-:Y:S01]  /*6510*/  FMUL R12, R25, R22 ;  /* 0x00000016190c7220 */ /* 0x020fe20000400000 */
[----:B------:R-:W-:Y:S01]  /*6520*/  ISETP.GT.AND P0, PT, R4, 0x8, P0 ;  /* 0x000000080400780c */ /* 0x000fe20000704270 */
[----:B------:R-:W-:Y:S02]  /*6530*/  BSSY B1, `(.L_x_253) ;  /* 0x0000005000017945 */ /* 0x000fe40003800000 */
[----:B------:R-:W-:-:S05]  /*6540*/  FFMA R133, R133, R23, R12 ;  /* 0x0000001785857223 */ /* 0x000fca000000000c */
[----:B------:R0:W-:Y:S05]  /*6550*/  @P2 STG.E desc[UR50][R2.64+0x364], R133 ;  /* 0x0003648502002986 */ /* 0x0001ea000c101932 */
[----:B------:R-:W-:Y:S05]  /*6560*/  @!P0 BRA `(.L_x_254) ;  /* 0x0000000000048947 */ /* 0x000fea0003800000 */
[----:B------:R0:W5:Y:S02]  /*6570*/  LDG.E.LTC128B R25, desc[UR50][R8.64+0x360] ;  /* 0x0003603208197981 */ /* 0x000164000c1e1920 */
.L_x_254:
[----:B------:R-:W-:Y:S05]  /*6580*/  BSYNC B1 ;  /* 0x0000000000017941 */ /* 0x000fea0003800000 */
.L_x_253:
        /* <DEDUP_REMOVED lines=8> */
.L_x_256:
[----:B------:R-:W-:Y:S05]  /*6610*/  BSYNC B1 ;  /* 0x0000000000017941 */ /* 0x000fea0003800000 */
.L_x_255:
        /* <DEDUP_REMOVED lines=8> */
.L_x_258:
[----:B------:R-:W-:Y:S05]  /*66a0*/  BSYNC B1 ;  /* 0x0000000000017941 */ /* 0x000fea0003800000 */
.L_x_257:
[----:B-1---5:R-:W-:Y:S01]  /*66b0*/  FMUL R5, R25, R22 ;  /* 0x0000001619057220 */ /* 0x022fe20000400000 */
[----:B------:R-:W-:Y:S01]  /*66c0*/  ISETP.GT.AND P1, PT, R4, RZ, P0 ;  /* 0x000000ff0400720c */ /* 0x000fe20000724270 */
[----:B------:R-:W-:Y:S02]  /*66d0*/  BSSY B1, `(.L_x_259) ;  /* 0x0000005000017945 */ /* 0x000fe40003800000 */
[----:B------:R-:W-:-:S05]  /*66e0*/  FFMA R5, R136, R23, R5 ;  /* 0x0000001788057223 */ /* 0x000fca0000000005 */
[----:B------:R1:W-:Y:S05]  /*66f0*/  @P3 STG.E desc[UR50][R2.64+0x380], R5 ;  /* 0x0003800502003986 */ /* 0x0003ea000c101932 */
[----:B------:R-:W-:Y:S05]  /*6700*/  @!P1 BRA `(.L_x_260) ;  /* 0x0000000000049947 */ /* 0x000fea0003800000 */
[----:B------:R0:W5:Y:S02]  /*6710*/  LDG.E.LTC128B R25, desc[UR50][R6.64+0x384] ;  /* 0x0003843206197981 */ /* 0x000164000c1e1920 */
.L_x_260:
[----:B------:R-:W-:Y:S05]  /*6720*/  BSYNC B1 ;  /* 0x0000000000017941 */ /* 0x000fea0003800000 */
.L_x_259:
[----:B-----5:R-:W-:Y:S01]  /*6730*/  FMUL R12, R25, R22 ;  /* 0x00000016190c7220 */ /* 0x020fe20000400000 */
[----:B------:R-:W-:Y:S01]  /*6740*/  ISETP.GT.AND P2, PT, R4, 0x8, P2 ;  /* 0x000000080400780c */ /* 0x000fe20001744270 */
[----:B------:R-:W-:Y:S02]  /*6750*/  BSSY B1, `(.L_x_261) ;  /* 0x0000005000017945 */ /* 0x000fe40003800000 */
[----:B------:R-:W-:-:S05]  /*6760*/  FFMA R137, R137, R23, R12 ;  /* 0x0000001789897223 */ /* 0x000fca000000000c */
[----:B------:R0:W-:Y:S05]  /*6770*/  @P1 STG.E desc[UR50][R2.64+0x384], R137 ;  /* 0x0003848902001986 */ /* 0x0001ea000c101932 */
[----:B------:R-:W-:Y:S05]  /*6780*/  @!P2 BRA `(.L_x_262) ;  /* 0x000000000004a947 */ /* 0x000fea0003800000 */
[----:B------:R0:W5:Y:S02]  /*6790*/  LDG.E.LTC128B R25, desc[UR50][R8.64+0x380] ;  /* 0x0003803208197981 */ /* 0x000164000c1e1920 */
.L_x_262:
[----:B------:R-:W-:Y:S05]  /*67a0*/  BSYNC B1 ;  /* 0x0000000000017941 */ /* 0x000fea0003800000 */
.L_x_261:
        /* <DEDUP_REMOVED lines=8> */
.L_x_264:
[----:B------:R-:W-:Y:S05]  /*6830*/  BSYNC B1 ;  /* 0x0000000000017941 */ /* 0x000fea0003800000 */
.L_x_263:
        /* <DEDUP_REMOVED lines=8> */
.L_x_266:
[----:B------:R-:W-:Y:S05]  /*68c0*/  BSYNC B1 ;  /* 0x0000000000017941 */ /* 0x000fea0003800000 */
.L_x_265:
[----:B-1---5:R-:W-:Y:S01]  /*68d0*/  FMUL R5, R25, R22 ;  /* 0x0000001619057220 */ /* 0x022fe20000400000 */
[----:B------:R-:W-:Y:S01]  /*68e0*/  ISETP.GT.AND P0, PT, R4, RZ, P2 ;  /* 0x000000ff0400720c */ /* 0x000fe20001704270 */
[----:B------:R-:W-:Y:S02]  /*68f0*/  BSSY B1, `(.L_x_267) ;  /* 0x0000005000017945 */ /* 0x000fe40003800000 */
[----:B------:R-:W-:-:S05]  /*6900*/  FFMA R5, R140, R23, R5 ;  /* 0x000000178c057223 */ /* 0x000fca0000000005 */
[----:B------:R1:W-:Y:S05]  /*6910*/  @P3 STG.E desc[UR50][R2.64+0x3a0], R5 ;  /* 0x0003a00502003986 */ /* 0x0003ea000c101932 */
[----:B------:R-:W-:Y:S05]  /*6920*/  @!P0 BRA `(.L_x_268) ;  /* 0x0000000000048947 */ /* 0x000fea0003800000 */
[----:B------:R0:W5:Y:S02]  /*6930*/  LDG.E.LTC128B R25, desc[UR50][R6.64+0x3a4] ;  /* 0x0003a43206197981 */ /* 0x000164000c1e1920 */
.L_x_268:
[----:B------:R-:W-:Y:S05]  /*6940*/  BSYNC B1 ;  /* 0x0000000000017941 */ /* 0x000fea0003800000 */
.L_x_267:
[----:B-----5:R-:W-:Y:S01]  /*6950*/  FMUL R12, R25, R22 ;  /* 0x00000016190c7220 */ /* 0x020fe20000400000 */
[----:B------:R-:W-:Y:S01]  /*6960*/  ISETP.GT.AND P1, PT, R4, 0x8, P1 ;  /* 0x000000080400780c */ /* 0x000fe20000f24270 */
[----:B------:R-:W-:Y:S02]  /*6970*/  BSSY B1, `(.L_x_269) ;  /* 0x0000005000017945 */ /* 0x000fe40003800000 */
[----:B------:R-:W-:-:S05]  /*6980*/  FFMA R141, R141, R23, R12 ;  /* 0x000000178d8d7223 */ /* 0x000fca000000000c */
[----:B------:R0:W-:Y:S05]  /*6990*/  @P0 STG.E desc[UR50][R2.64+0x3a4], R141 ;  /* 0x0003a48d02000986 */ /* 0x0001ea000c101932 */
[----:B------:R-:W-:Y:S05]  /*69a0*/  @!P1 BRA `(.L_x_270) ;  /* 0x0000000000049947 */ /* 0x000fea0003800000 */
[----:B------:R0:W5:Y:S02]  /*69b0*/  LDG.E.LTC128B R25, desc[UR50][R8.64+0x3a0] ;  /* 0x0003a03208197981 */ /* 0x000164000c1e1920 */
.L_x_270:
[----:B------:R-:W-:Y:S05]  /*69c0*/  BSYNC B1 ;  /* 0x0000000000017941 */ /* 0x000fea0003800000 */
.L_x_269:
        /* <DEDUP_REMOVED lines=8> */
.L_x_272:
[----:B------:R-:W-:Y:S05]  /*6a50*/  BSYNC B1 ;  /* 0x0000000000017941 */ /* 0x000fea0003800000 */
.L_x_271:
        /* <DEDUP_REMOVED lines=8> */
.L_x_274:
[----:B------:R-:W-:Y:S05]  /*6ae0*/  BSYNC B1 ;  /* 0x0000000000017941 */ /* 0x000fea0003800000 */
.L_x_273:
[----:B-1---5:R-:W-:Y:S01]  /*6af0*/  FMUL R5, R25, R22 ;  /* 0x0000001619057220 */ /* 0x022fe20000400000 */
[----:B------:R-:W-:Y:S01]  /*6b00*/  ISETP.GT.AND P2, PT, R4, RZ, P1 ;  /* 0x000000ff0400720c */ /* 0x000fe20000f44270 */
[----:B------:R-:W-:Y:S02]  /*6b10*/  BSSY B1, `(.L_x_275) ;  /* 0x0000005000017945 */ /* 0x000fe40003800000 */
[----:B------:R-:W-:-:S05]  /*6b20*/  FFMA R5, R144, R23, R5 ;  /* 0x0000001790057223 */ /* 0x000fca0000000005 */
[----:B------:R1:W-:Y:S05]  /*6b30*/  @P3 STG.E desc[UR50][R2.64+0x3c0], R5 ;  /* 0x0003c00502003986 */ /* 0x0003ea000c101932 */
[----:B------:R-:W-:Y:S05]  /*6b40*/  @!P2 BRA `(.L_x_276) ;  /* 0x000000000004a947 */ /* 0x000fea0003800000 */
[----:B------:R0:W5:Y:S02]  /*6b50*/  LDG.E.LTC128B R25, desc[UR50][R6.64+0x3c4] ;  /* 0x0003c43206197981 */ /* 0x000164000c1e1920 */
.L_x_276:
[----:B------:R-:W-:Y:S05]  /*6b60*/  BSYNC B1 ;  /* 0x0000000000017941 */ /* 0x000fea0003800000 */
.L_x_275:
[----:B-----5:R-:W-:Y:S01]  /*6b70*/  FMUL R12, R25, R22 ;  /* 0x00000016190c7220 */ /* 0x020fe20000400000 */
[----:B------:R-:W-:Y:S01]  /*6b80*/  ISETP.GT.AND P0, PT, R4, 0x8, P0 ;  /* 0x000000080400780c */ /* 0x000fe20000704270 */
[----:B------:R-:W-:Y:S02]  /*6b90*/  BSSY B1, `(.L_x_277) ;  /* 0x0000005000017945 */ /* 0x000fe40003800000 */
[----:B------:R-:W-:-:S05]  /*6ba0*/  FFMA R145, R145, R23, R12 ;  /* 0x0000001791917223 */ /* 0x000fca000000000c */
[----:B------:R0:W-:Y:S05]  /*6bb0*/  @P2 STG.E desc[UR50][R2.64+0x3c4], R145 ;  /* 0x0003c49102002986 */ /* 0x0001ea000c101932 */
[----:B------:R-:W-:Y:S05]  /*6bc0*/  @!P0 BRA `(.L_x_278) ;  /* 0x0000000000048947 */ /* 0x000fea0003800000 */
[----:B------:R0:W5:Y:S02]  /*6bd0*/  LDG.E.LTC128B R25, desc[UR50][R8.64+0x3c0] ;  /* 0x0003c03208197981 */ /* 0x000164000c1e1920 */
.L_x_278:
[----:B------:R-:W-:Y:S05]  /*6be0*/  BSYNC B1 ;  /* 0x0000000000017941 */ /* 0x000fea0003800000 */
.L_x_277:
        /* <DEDUP_REMOVED lines=8> */
.L_x_280:
[----:B------:R-:W-:Y:S05]  /*6c70*/  BSYNC B1 ;  /* 0x0000000000017941 */ /* 0x000fea0003800000 */
.L_x_279:
        /* <DEDUP_REMOVED lines=8> */
.L_x_282:
[----:B------:R-:W-:Y:S05]  /*6d00*/  BSYNC B1 ;  /* 0x0000000000017941 */ /* 0x000fea0003800000 */
.L_x_281:
[----:B-1---5:R-:W-:Y:S01]  /*6d10*/  FMUL R5, R25, R22 ;  /* 0x0000001619057220 */ /* 0x022fe20000400000 */
[----:B------:R-:W-:Y:S01]  /*6d20*/  ISETP.GT.AND P1, PT, R4, RZ, P0 ;  /* 0x000000ff0400720c */ /* 0x000fe20000724270 */
[----:B------:R-:W-:Y:S02]  /*6d30*/  BSSY B1, `(.L_x_283) ;  /* 0x0000005000017945 */ /* 0x000fe40003800000 */
[----:B------:R-:W-:-:S05]  /*6d40*/  FFMA R5, R148, R23, R5 ;  /* 0x0000001794057223 */ /* 0x000fca0000000005 */
[----:B------:R1:W-:Y:S05]  /*6d50*/  @P3 STG.E desc[UR50][R2.64+0x3e0], R5 ;  /* 0x0003e00502003986 */ /* 0x0003ea000c101932 */
[----:B------:R-:W-:Y:S05]  /*6d60*/  @!P1 BRA `(.L_x_284) ;  /* 0x0000000000049947 */ /* 0x000fea0003800000 */
[----:B------:R0:W5:Y:S02]  /*6d70*/  LDG.E.LTC128B R25, desc[UR50][R6.64+0x3e4] ;  /* 0x0003e43206197981 */ /* 0x000164000c1e1920 */
.L_x_284:
[----:B------:R-:W-:Y:S05]  /*6d80*/  BSYNC B1 ;  /* 0x0000000000017941 */ /* 0x000fea0003800000 */
.L_x_283:
[----:B-----5:R-:W-:Y:S01]  /*6d90*/  FMUL R0, R25, R22 ;  /* 0x0000001619007220 */ /* 0x020fe20000400000 */
[----:B------:R-:W-:Y:S01]  /*6da0*/  ISETP.GT.AND P2, PT, R4, 0x8, P2 ;  /* 0x000000080400780c */ /* 0x000fe20001744270 */
[----:B------:R-:W-:Y:S02]  /*6db0*/  BSSY B1, `(.L_x_285) ;  /* 0x0000005000017945 */ /* 0x000fe40003800000 */
[----:B------:R-:W-:-:S05]  /*6dc0*/  FFMA R149, R149, R23, R0 ;  /* 0x0000001795957223 */ /* 0x000fca0000000000 */
[----:B------:R0:W-:Y:S05]  /*6dd0*/  @P1 STG.E desc[UR50][R2.64+0x3e4], R149 ;  /* 0x0003e49502001986 */ /* 0x0001ea000c101932 */
[----:B------:R-:W-:Y:S05]  /*6de0*/  @!P2 BRA `(.L_x_286) ;  /* 0x000000000004a947 */ /* 0x000fea0003800000 */
[----:B------:R0:W5:Y:S02]  /*6df0*/  LDG.E.LTC128B R25, desc[UR50][R8.64+0x3e0] ;  /* 0x0003e03208197981 */ /* 0x000164000c1e1920 */
.L_x_286:
[----:B------:R-:W-:Y:S05]  /*6e00*/  BSYNC B1 ;  /* 0x0000000000017941 */ /* 0x000fea0003800000 */
.L_x_285:
[----:B01---5:R-:W-:Y:S01]  /*6e10*/  FMUL R3, R25, R22 ;  /* 0x0000001619037220 */ /* 0x023fe20000400000 */
[----:B------:R-:W-:Y:S01]  /*6e20*/  @P2 IMAD.MOV.U32 R2, RZ, RZ, R10 ;  /* 0x000000ffff022224 */ /* 0x000fe200078e000a */
[----:B------:R-:W-:Y:S01]  /*6e30*/  ISETP.GT.AND P0, PT, R4, 0x8, P0 ;  /* 0x000000080400780c */ /* 0x000fe20000704270 */
[----:B------:R-:W-:Y:S01]  /*6e40*/  BSSY B1, `(.L_x_287) ;  /* 0x0000006000017945 */ /* 0x000fe20003800000 */
[----:B------:R-:W-:Y:S01]  /*6e50*/  FFMA R5, R150, R23, R3 ;  /* 0x0000001796057223 */ /* 0x000fe20000000003 */
[----:B------:R-:W-:-:S05]  /*6e60*/  @P2 IMAD.MOV.U32 R3, RZ, RZ, R11 ;  /* 0x000000ffff032224 */ /* 0x000fca00078e000b */
[----:B------:R0:W-:Y:S05]  /*6e70*/  @P2 STG.E desc[UR50][R2.64+0x3e0], R5 ;  /* 0x0003e00502002986 */ /* 0x0001ea000c101932 */
[----:B------:R-:W-:Y:S05]  /*6e80*/  @!P0 BRA `(.L_x_288) ;  /* 0x0000000000048947 */ /* 0x000fea0003800000 */
[----:B------:R1:W5:Y:S02]  /*6e90*/  LDG.E.LTC128B R25, desc[UR50][R8.64+0x3e4] ;  /* 0x0003e43208197981 */ /* 0x000364000c1e1920 */
.L_x_288:
[----:B------:R-:W-:Y:S05]  /*6ea0*/  BSYNC B1 ;  /* 0x0000000000017941 */ /* 0x000fea0003800000 */
.L_x_287:
[----:B-----5:R-:W-:-:S04]  /*6eb0*/  FMUL R0, R25, R22 ;  /* 0x0000001619007220 */ /* 0x020fc80000400000 */
[----:B------:R-:W-:Y:S01]  /*6ec0*/  FFMA R151, R151, R23, R0 ;  /* 0x0000001797977223 */ /* 0x000fe20000000000 */
[----:B------:R-:W-:Y:S06]  /*6ed0*/  @!P0 BRA `(.L_x_289) ;  /* 0x0000001c00308947 */ /* 0x000fec0003800000 */
[----:B------:R0:W-:Y:S01]  /*6ee0*/  STG.E desc[UR50][R10.64+0x3e4], R151 ;  /* 0x0003e4970a007986 */ /* 0x0001e2000c101932 */
[----:B------:R-:W-:Y:S05]  /*6ef0*/  BRA `(.L_x_289) ;  /* 0x0000001c00287947 */ /* 0x000fea0003800000 */
.L_x_36:
[----:B------:R-:W-:Y:S01]  /*6f00*/  ISETP.GT.AND P3, PT, R0, 0x1, PT ;  /* 0x000000010000780c */ /* 0x000fe20003f64270 */
[----:B------:R-:W-:Y:S01]  /*6f10*/  ULDC.64 UR4, c[0x0][0x5c0] ;  /* 0x0001700000047ab9 */ /* 0x000fe20000000a00 */
[-C--:B------:R-:W-:Y:S01]  /*6f20*/  FMUL R5, R24, R23.reuse ;  /* 0x0000001718057220 */ /* 0x080fe20000400000 */
[----:B------:R-:W-:Y:S01]  /*6f30*/  LEA R2, P1, R172, UR4, 0x2 ;  /* 0x00000004ac027c11 */ /* 0x000fe2000f8210ff */
[-C--:B------:R-:W-:Y:S01]  /*6f40*/  FMUL R25, R25, R23.reuse ;  /* 0x0000001719197220 */ /* 0x080fe20000400000 */
[----:B------:R-:W-:Y:S01]  /*6f50*/  ISETP.GT.AND P2, PT, R4, RZ, P3 ;  /* 0x000000ff0400720c */ /* 0x000fe20001f44270 */
[-C--:B------:R-:W-:Y:S01]  /*6f60*/  FMUL R27, R27, R23.reuse ;  /* 0x000000171b1b7220 */ /* 0x080fe20000400000 */
[----:B------:R-:W-:Y:S01]  /*6f70*/  LEA.HI.X R3, R172, UR5, R177, 0x2, P1 ;  /* 0x00000005ac037c11 */ /* 0x000fe200088f14b1 */
[-C--:B------:R-:W-:Y:S01]  /*6f80*/  FMUL R9, R28, R23.reuse ;  /* 0x000000171c097220 */ /* 0x080fe20000400000 */
[----:B------:R-:W-:Y:S01]  /*6f90*/  ISETP.GT.AND P0, PT, R4, 0x8, P0 ;  /* 0x000000080400780c */ /* 0x000fe20000704270 */
[-C--:B------:R-:W-:Y:S01]  /*6fa0*/  FMUL R29, R29, R23.reuse ;  /* 0x000000171d1d7220 */ /* 0x080fe20000400000 */
[----:B------:R-:W-:Y:S01]  /*6fb0*/  ISETP.GT.AND P5, PT, R0, 0x8, PT ;  /* 0x000000080000780c */ /* 0x000fe20003fa4270 */
[----:B------:R0:W-:Y:S01]  /*6fc0*/  @P4 STG.E desc[UR50][R2.64], R5 ;  /* 0x0000000502004986 */ /* 0x0001e2000c101932 */
[C---:B------:R-:W-:Y:S01]  /*6fd0*/  SHF.L.U64.HI R11, R10.reuse, 0x5, R11 ;  /* 0x000000050a0b7819 */ /* 0x040fe2000001020b */
[-C--:B------:R-:W-:Y:S01]  /*6fe0*/  FMUL R31, R31, R23.reuse ;  /* 0x000000171f1f7220 */ /* 0x080fe20000400000 */
[----:B------:R-:W-:Y:S01]  /*6ff0*/  LEA R6, P1, R10, R2, 0x5 ;  /* 0x000000020a067211 */ /* 0x000fe200078228ff */
[-C--:B------:R-:W-:Y:S01]  /*7000*/  FMUL R33, R33, R23.reuse ;  /* 0x0000001721217220 */ /* 0x080fe20000400000 */
[----:B------:R-:W-:Y:S01]  /*7010*/  ISETP.GT.AND P3, PT, R4, 0x8, P3 ;  /* 0x000000080400780c */ /* 0x000fe20001f64270 */
[----:B------:R-:W-:Y:S01]  /*7020*/  @P2 STG.E desc[UR50][R2.64+0x4], R25 ;  /* 0x0000041902002986 */ /* 0x000fe2000c101932 */
[----:B------:R-:W-:Y:S01]  /*7030*/  ISETP.GT.AND P4, PT, R0, 0x9, PT ;  /* 0x000000090000780c */ /* 0x000fe20003f84270 */
[----:B------:R-:W-:Y:S01]  /*7040*/  IMAD.X R7, R11, 0x1, R3, P1 ;  /* 0x000000010b077824 */ /* 0x000fe200008e0603 */
[C---:B------:R-:W-:Y:S01]  /*7050*/  ISETP.GT.AND P2, PT, R4.reuse, RZ, P5 ;  /* 0x000000ff0400720c */ /* 0x040fe20002f44270 */
[-C--:B------:R-:W-:Y:S01]  /*7060*/  FMUL R35, R35, R23.reuse ;  /* 0x0000001723237220 */ /* 0x080fe20000400000 */
[----:B------:R-:W-:Y:S01]  /*7070*/  ISETP.GT.AND P1, PT, R4, RZ, P4 ;  /* 0x000000ff0400720c */ /* 0x000fe20002724270 */
[-C--:B0-----:R-:W-:Y:S01]  /*7080*/  FMUL R5, R26, R23.reuse ;  /* 0x000000171a057220 */ /* 0x081fe20000400000 */
[C---:B------:R-:W-:Y:S01]  /*7090*/  ISETP.GT.AND P4, PT, R4.reuse, 0x8, P4 ;  /* 0x000000080400780c */ /* 0x040fe20002784270 */
[-C--:B------:R-:W-:Y:S01]  /*70a0*/  FMUL R37, R37, R23.reuse ;  /* 0x0000001725257220 */ /* 0x080fe20000400000 */
[-C--:B------:R-:W-:Y:S01]  /*70b0*/  FMUL R39, R39, R23.reuse ;  /* 0x0000001727277220 */ /* 0x080fe20000400000 */
[-C--:B------:R-:W-:Y:S01]  /*70c0*/  FMUL R41, R41, R23.reuse ;  /* 0x0000001729297220 */ /* 0x080fe20000400000 */
[----:B------:R0:W-:Y:S01]  /*70d0*/  @P0 STG.E desc[UR50][R6.64], R5 ;  /* 0x0000000506000986 */ /* 0x0001e2000c101932 */
[----:B------:R-:W-:Y:S01]  /*70e0*/  ISETP.GT.AND P0, PT, R4, 0x8, P5 ;  /* 0x000000080400780c */ /* 0x000fe20002f04270 */
[-C--:B------:R-:W-:Y:S01]  /*70f0*/  FMUL R43, R43, R23.reuse ;  /* 0x000000172b2b7220 */ /* 0x080fe20000400000 */
[C---:B------:R-:W-:Y:S01]  /*7100*/  ISETP.GT.AND P5, PT, R0.reuse, 0x10, PT ;  /* 0x000000100000780c */ /* 0x040fe20003fa4270 */
[----:B------:R-:W-:Y:S01]  /*7110*/  @P3 STG.E desc[UR50][R6.64+0x4], R27 ;  /* 0x0000041b06003986 */ /* 0x000fe2000c101932 */
[----:B------:R-:W-:Y:S01]  /*7120*/  ISETP.GT.AND P3, PT, R0, 0x11, PT ;  /* 0x000000110000780c */ /* 0x000fe20003f64270 */
[-C--:B------:R-:W-:Y:S01]  /*7130*/  FMUL R45, R45, R23.reuse ;  /* 0x000000172d2d7220 */ /* 0x080fe20000400000 */
[-C--:B------:R-:W-:Y:S01]  /*7140*/  FMUL R47, R47, R23.reuse ;  /* 0x000000172f2f7220 */ /* 0x080fe20000400000 */
[----:B------:R1:W-:Y:S01]  /*7150*/  @P2 STG.E desc[UR50][R2.64+0x20], R9 ;  /* 0x0000200902002986 */ /* 0x0003e2000c101932 */
[----:B------:R-:W-:Y:S01]  /*7160*/  ISETP.GT.AND P2, PT, R4, RZ, P5 ;  /* 0x000000ff0400720c */ /* 0x000fe20002f44270 */
[-C--:B------:R-:W-:Y:S01]  /*7170*/  FMUL R49, R49, R23.reuse ;  /* 0x0000001731317220 */ /* 0x080fe20000400000 */
[-C--:B------:R-:W-:Y:S01]  /*7180*/  FMUL R51, R51, R23.reuse ;  /* 0x0000001733337220 */ /* 0x080fe20000400000 */
[----:B------:R-:W-:Y:S01]  /*7190*/  @P1 STG.E desc[UR50][R2.64+0x24], R29 ;  /* 0x0000241d02001986 */ /* 0x000fe2000c101932 */
[-C--:B0-----:R-:W-:Y:S01]  /*71a0*/  FMUL R5, R30, R23.reuse ;  /* 0x000000171e057220 */ /* 0x081fe20000400000 */
[C---:B------:R-:W-:Y:S01]  /*71b0*/  ISETP.GT.AND P1, PT, R4.reuse, RZ, P3 ;  /* 0x000000ff0400720c */ /* 0x040fe20001f24270 */
[-C--:B------:R-:W-:Y:S01]  /*71c0*/  FMUL R53, R53, R23.reuse ;  /* 0x0000001735357220 */ /* 0x080fe20000400000 */
[C---:B------:R-:W-:Y:S01]  /*71d0*/  ISETP.GT.AND P3, PT, R4.reuse, 0x8, P3 ;  /* 0x000000080400780c */ /* 0x040fe20001f64270 */
[-C--:B------:R-:W-:Y:S01]  /*71e0*/  FMUL R55, R55, R23.reuse ;  /* 0x0000001737377220 */ /* 0x080fe20000400000 */
[----:B------:R0:W-:Y:S01]  /*71f0*/  @P0 STG.E desc[UR50][R6.64+0x20], R5 ;  /* 0x0000200506000986 */ /* 0x0001e2000c101932 */
[----:B------:R-:W-:Y:S01]  /*7200*/  ISETP.GT.AND P0, PT, R4, 0x8, P5 ;  /* 0x000000080400780c */ /* 0x000fe20002f04270 */
[-C--:B-1----:R-:W-:Y:S01]  /*7210*/  FMUL R9, R32, R23.reuse ;  /* 0x0000001720097220 */ /* 0x082fe20000400000 */
        /* <DEDUP_REMOVED lines=148> */
[----:B------:R-:W-:Y:S01]  /*7b60*/  FMUL R151, R151, R23 ;  /* 0x0000001797977220 */ /* 0x000fe20000400000 */
[----:B------:R1:W-:Y:S01]  /*7b70*/  @P2 STG.E desc[UR50][R2.64+0x140], R9 ;  /* 0x0001400902002986 */ /* 0x0003e2000c101932 */
[----:B------:R-:W-:-:S03]  /*7b80*/  ISETP.GT.AND P2, PT, R4, RZ, P5 ;  /* 0x000000ff0400720c */ /* 0x000fc60002f44270 */
[----:B------:R-:W-:Y:S01]  /*7b90*/  @P1 STG.E desc[UR50][R2.64+0x144], R65 ;  /* 0x0001444102001986 */ /* 0x000fe2000c101932 */
[-C--:B0-----:R-:W-:Y:S01]  /*7ba0*/  FMUL R5, R66, R23.reuse ;  /* 0x0000001742057220 */ /* 0x081fe20000400000 */
[C---:B------:R-:W-:Y:S02]  /*7bb0*/  ISETP.GT.AND P1, PT, R4.reuse, RZ, P4 ;  /* 0x000000ff0400720c */ /* 0x040fe40002724270 */
[C---:B------:R-:W-:Y:S02]  /*7bc0*/  ISETP.GT.AND P4, PT, R4.reuse, 0x8, P4 ;  /* 0x000000080400780c */ /* 0x040fe40002784270 */
[----:B------:R0:W-:Y:S01]  /*7bd0*/  @P0 STG.E desc[UR50][R6.64+0x140], R5 ;  /* 0x0001400506000986 */ /* 0x0001e2000c101932 */
[----:B------:R-:W-:Y:S01]  /*7be0*/  ISETP.GT.AND P0, PT, R4, 0x8, P5 ;  /* 0x000000080400780c */ /* 0x000fe20002f04270 */
[----:B-1----:R-:W-:Y:S01]  /*7bf0*/  FMUL R9, R68, R23 ;  /* 0x0000001744097220 */ /* 0x002fe20000400000 */
[C---:B------:R-:W-:Y:S01]  /*7c00*/  ISETP.GT.AND P5, PT, R0.reuse, 0x60, PT ;  /* 0x000000600000780c */ /* 0x040fe20003fa4270 */
[----:B------:R-:W-:Y:S01]  /*7c10*/  @P3 STG.E desc[UR50][R6.64+0x144], R67 ;  /* 0x0001444306003986 */ /* 0x000fe2000c101932 */
[----:B------:R-:W-:-:S03]  /*7c20*/  ISETP.GT.AND P3, PT, R0, 0x61, PT ;  /* 0x000000610000780c */ /* 0x000fc60003f64270 */
        /* <DEDUP_REMOVED lines=87> */
[----:B------:R-:W-:Y:S01]  /*81a0*/  ISETP.GT.AND P1, PT, R4, RZ, P4 ;  /* 0x000000ff0400720c */ /* 0x000fe20002724270 */
[----:B0-----:R-:W-:Y:S01]  /*81b0*/  FMUL R5, R98, R23 ;  /* 0x0000001762057220 */ /* 0x001fe20000400000 */
[----:B------:R-:W-:-:S04]  /*81c0*/  ISETP.GT.AND P4, PT, R4, 0x8, P4 ;  /* 0x000000080400780c */ /* 0x000fc80002784270 */
[----:B------:R0:W-:Y:S01]  /*81d0*/  @P0 STG.E desc[UR50][R6.64+0x240], R5 ;  /* 0x0002400506000986 */ /* 0x0001e2000c101932 */
[----:B-1----:R-:W-:Y:S01]  /*81e0*/  FMUL R9, R100, R23 ;  /* 0x0000001764097220 */ /* 0x002fe20000400000 */
[----:B------:R-:W-:Y:S02]  /*81f0*/  ISETP.GT.AND P0, PT, R4, 0x8, P5 ;  /* 0x000000080400780c */ /* 0x000fe40002f04270 */
[----:B------:R-:W-:Y:S01]  /*8200*/  @P3 STG.E desc[UR50][R6.64+0x244], R99 ;  /* 0x0002446306003986 */ /* 0x000fe2000c101932 */
[----:B------:R-:W-:-:S03]  /*8210*/  ISETP.GT.AND P5, PT, R0, 0xa0, PT ;  /* 0x000000a00000780c */ /* 0x000fc60003fa4270 */
[----:B------:R1:W-:Y:S01]  /*8220*/  @P2 STG.E desc[UR50][R2.64+0x260], R9 ;  /* 0x0002600902002986 */ /* 0x0003e2000c101932 */
[----:B------:R-:W-:Y:S02]  /*8230*/  ISETP.GT.AND P2, PT, R0, 0xa1, PT ;  /* 0x000000a10000780c */ /* 0x000fe40003f44270 */
[C---:B------:R-:W-:Y:S01]  /*8240*/  ISETP.GT.AND P3, PT, R4.reuse, RZ, P5 ;  /* 0x000000ff0400720c */ /* 0x040fe20002f64270 */
[----:B------:R-:W-:Y:S01]  /*8250*/  @P1 STG.E desc[UR50][R2.64+0x264], R101 ;  /* 0x0002646502001986 */ /* 0x000fe2000c101932 */
[----:B------:R-:W-:Y:S01]  /*8260*/  ISETP.GT.AND P1, PT, R4, RZ, P2 ;  /* 0x000000ff0400720c */ /* 0x000fe20001724270 */
[----:B0-----:R-:W-:Y:S01]  /*8270*/  FMUL R5, R102, R23 ;  /* 0x0000001766057220 */ /* 0x001fe20000400000 */
[----:B------:R-:W-:-:S04]  /*8280*/  ISETP.GT.AND P2, PT, R4, 0x8, P2 ;  /* 0x000000080400780c */ /* 0x000fc80001744270 */
[----:B------:R0:W-:Y:S01]  /*8290*/  @P0 STG.E desc[UR50][R6.64+0x260], R5 ;  /* 0x0002600506000986 */ /* 0x0001e2000c101932 */
[----:B-1----:R-:W-:Y:S01]  /*82a0*/  FMUL R9, R104, R23 ;  /* 0x0000001768097220 */ /* 0x002fe20000400000 */
[----:B------:R-:W-:Y:S02]  /*82b0*/  ISETP.GT.AND P0, PT, R4, 0x8, P5 ;  /* 0x000000080400780c */ /* 0x000fe40002f04270 */
[----:B------:R-:W-:Y:S04]  /*82c0*/  @P4 STG.E desc[UR50][R6.64+0x264], R103 ;  /* 0x0002646706004986 */ /* 0x000fe8000c101932 */
[----:B------:R1:W-:Y:S01]  /*82d0*/  @P3 STG.E desc[UR50][R2.64+0x280], R9 ;  /* 0x0002800902003986 */ /* 0x0003e2000c101932 */
[----:B------:R-:W-:-:S03]  /*82e0*/  ISETP.GT.AND P3, PT, R0, 0xa8, PT ;  /* 0x000000a80000780c */ /* 0x000fc60003f64270 */
[----:B------:R-:W-:Y:S01]  /*82f0*/  @P1 STG.E desc[UR50][R2.64+0x284], R105 ;  /* 0x0002846902001986 */ /* 0x000fe2000c101932 */
[----:B------:R-:W-:Y:S01]  /*8300*/  ISETP.GT.AND P1, PT, R0, 0xa9, PT ;  /* 0x000000a90000780c */ /* 0x000fe20003f24270 */
[-C--:B0-----:R-:W-:Y:S01]  /*8310*/  FMUL R5, R106, R23.reuse ;  /* 0x000000176a057220 */ /* 0x081fe20000400000 */
[C---:B------:R-:W-:Y:S02]  /*8320*/  ISETP.GT.AND P5, PT, R4.reuse, RZ, P3 ;  /* 0x000000ff0400720c */ /* 0x040fe40001fa4270 */
[----:B------:R-:W-:Y:S02]  /*8330*/  ISETP.GT.AND P4, PT, R4, RZ, P1 ;  /* 0x000000ff0400720c */ /* 0x000fe40000f84270 */
[----:B------:R0:W-:Y:S01]  /*8340*/  @P0 STG.E desc[UR50][R6.64+0x280], R5 ;  /* 0x0002800506000986 */ /* 0x0001e2000c101932 */
[----:B-1----:R-:W-:Y:S01]  /*8350*/  FMUL R9, R108, R23 ;  /* 0x000000176c097220 */ /* 0x002fe20000400000 */
[C---:B------:R-:W-:Y:S02]  /*8360*/  ISETP.GT.AND P3, PT, R4.reuse, 0x8, P3 ;  /* 0x000000080400780c */ /* 0x040fe40001f64270 */
[----:B------:R-:W-:Y:S01]  /*8370*/  @P2 STG.E desc[UR50][R6.64+0x284], R107 ;  /* 0x0002846b06002986 */ /* 0x000fe2000c101932 */
[----:B------:R-:W-:-:S02]  /*8380*/  ISETP.GT.AND P1, PT, R4, 0x8, P1 ;  /* 0x000000080400780c */ /* 0x000fc40000f24270 */
[C---:B------:R-:W-:Y:S02]  /*8390*/  ISETP.GT.AND P0, PT, R0.reuse, 0xb0, PT ;  /* 0x000000b00000780c */ /* 0x040fe40003f04270 */
[----:B------:R-:W-:Y:S01]  /*83a0*/  ISETP.GT.AND P2, PT, R0, 0xb1, PT ;  /* 0x000000b10000780c */ /* 0x000fe20003f44270 */
[----:B------:R1:W-:Y:S01]  /*83b0*/  @P5 STG.E desc[UR50][R2.64+0x2a0], R9 ;  /* 0x0002a00902005986 */ /* 0x0003e2000c101932 */
[----:B------:R-:W-:Y:S01]  /*83c0*/  ISETP.GT.AND P5, PT, R4, RZ, P0 ;  /* 0x000000ff0400720c */ /* 0x000fe200007a4270 */
[-C--:B0-----:R-:W-:Y:S01]  /*83d0*/  FMUL R5, R110, R23.reuse ;  /* 0x000000176e057220 */ /* 0x081fe20000400000 */
[C---:B------:R-:W-:Y:S01]  /*83e0*/  ISETP.GT.AND P0, PT, R4.reuse, 0x8, P0 ;  /* 0x000000080400780c */ /* 0x040fe20000704270 */
[----:B------:R-:W-:Y:S01]  /*83f0*/  @P4 STG.E desc[UR50][R2.64+0x2a4], R109 ;  /* 0x0002a46d02004986 */ /* 0x000fe2000c101932 */
[C---:B------:R-:W-:Y:S02]  /*8400*/  ISETP.GT.AND P4, PT, R4.reuse, RZ, P2 ;  /* 0x000000ff0400720c */ /* 0x040fe40001784270 */
[----:B------:R-:W-:Y:S01]  /*8410*/  ISETP.GT.AND P2, PT, R4, 0x8, P2 ;  /* 0x000000080400780c */ /* 0x000fe20001744270 */
[----:B------:R0:W-:Y:S01]  /*8420*/  @P3 STG.E desc[UR50][R6.64+0x2a0], R5 ;  /* 0x0002a00506003986 */ /* 0x0001e2000c101932 */
[----:B------:R-:W-:Y:S01]  /*8430*/  ISETP.GT.AND P3, PT, R0, 0xb9, PT ;  /* 0x000000b90000780c */ /* 0x000fe20003f64270 */
[----:B-1----:R-:W-:-:S02]  /*8440*/  FMUL R9, R112, R23 ;  /* 0x0000001770097220 */ /* 0x002fc40000400000 */
[----:B------:R-:W-:Y:S01]  /*8450*/  @P1 STG.E desc[UR50][R6.64+0x2a4], R111 ;  /* 0x0002a46f06001986 */ /* 0x000fe2000c101932 */
[----:B------:R-:W-:-:S03]  /*8460*/  ISETP.GT.AND P1, PT, R0, 0xb8, PT ;  /* 0x000000b80000780c */ /* 0x000fc60003f24270 */
[----:B------:R1:W-:Y:S01]  /*8470*/  @P5 STG.E desc[UR50][R2.64+0x2c0], R9 ;  /* 0x0002c00902005986 */ /* 0x0003e2000c101932 */
[----:B------:R-:W-:Y:S01]  /*8480*/  ISETP.GT.AND P5, PT, R4, RZ, P1 ;  /* 0x000000ff0400720c */ /* 0x000fe20000fa4270 */
[-C--:B0-----:R-:W-:Y:S02]  /*8490*/  FMUL R5, R114, R23.reuse ;  /* 0x0000001772057220 */ /* 0x081fe40000400000 */
[----:B------:R-:W-:Y:S01]  /*84a0*/  @P4 STG.E desc[UR50][R2.64+0x2c4], R113 ;  /* 0x0002c47102004986 */ /* 0x000fe2000c101932 */
[C---:B------:R-:W-:Y:S02]  /*84b0*/  ISETP.GT.AND P4, PT, R4.reuse, RZ, P3 ;  /* 0x000000ff0400720c */ /* 0x040fe40001f84270 */
[----:B------:R-:W-:Y:S01]  /*84c0*/  ISETP.GT.AND P1, PT, R4, 0x8, P1 ;  /* 0x000000080400780c */ /* 0x000fe20000f24270 */
[----:B------:R0:W-:Y:S01]  /*84d0*/  @P0 STG.E desc[UR50][R6.64+0x2c0], R5 ;  /* 0x0002c00506000986 */ /* 0x0001e2000c101932 */
[----:B------:R-:W-:Y:S02]  /*84e0*/  ISETP.GT.AND P0, PT, R0, 0xc0, PT ;  /* 0x000000c00000780c */ /* 0x000fe40003f04270 */
[----:B------:R-:W-:Y:S01]  /*84f0*/  ISETP.GT.AND P3, PT, R4, 0x8, P3 ;  /* 0x000000080400780c */ /* 0x000fe20001f64270 */
[----:B-1----:R-:W-:Y:S01]  /*8500*/  FMUL R9, R116, R23 ;  /* 0x0000001774097220 */ /* 0x002fe20000400000 */
        /* <DEDUP_REMOVED lines=79> */
[C---:B------:R-:W-:Y:S01]  /*8a00*/  ISETP.GT.AND P0, PT, R4.reuse, 0x8, P0 ;  /* 0x000000080400780c */ /* 0x040fe20000704270 */
[----:B------:R0:W-:Y:S01]  /*8a10*/  @P1 STG.E desc[UR50][R6.64+0x3a0], R5 ;  /* 0x0003a00506001986 */ /* 0x0001e2000c101932 */
[----:B------:R-:W-:Y:S02]  /*8a20*/  ISETP.GT.AND P2, PT, R4, 0x8, P2 ;  /* 0x000000080400780c */ /* 0x000fe40001744270 */
[----:B------:R-:W-:Y:S01]  /*8a30*/  ISETP.GT.AND P1, PT, R0, 0xf9, PT ;  /* 0x000000f90000780c */ /* 0x000fe20003f24270 */
[----:B-1----:R-:W-:Y:S01]  /*8a40*/  FMUL R9, R144, R23 ;  /* 0x0000001790097220 */ /* 0x002fe20000400000 */
[----:B------:R-:W-:Y:S01]  /*8a50*/  @P3 STG.E desc[UR50][R6.64+0x3a4], R143 ;  /* 0x0003a48f06003986 */ /* 0x000fe2000c101932 */
[----:B------:R-:W-:-:S03]  /*8a60*/  ISETP.GT.AND P3, PT, R0, 0xf8, PT ;  /* 0x000000f80000780c */ /* 0x000fc60003f64270 */
[----:B------:R1:W-:Y:S01]  /*8a70*/  @P5 STG.E desc[UR50][R2.64+0x3c0], R9 ;  /* 0x0003c00902005986 */ /* 0x0003e2000c101932 */
[C---:B------:R-:W-:Y:S02]  /*8a80*/  ISETP.GT.AND P5, PT, R4.reuse, RZ, P3 ;  /* 0x000000ff0400720c */ /* 0x040fe40001fa4270 */
[C---:B------:R-:W-:Y:S01]  /*8a90*/  ISETP.GT.AND P3, PT, R4.reuse, 0x8, P3 ;  /* 0x000000080400780c */ /* 0x040fe20001f64270 */
[----:B------:R-:W-:Y:S01]  /*8aa0*/  @P4 STG.E desc[UR50][R2.64+0x3c4], R145 ;  /* 0x0003c49102004986 */ /* 0x000fe2000c101932 */
[C---:B------:R-:W-:Y:S01]  /*8ab0*/  ISETP.GT.AND P4, PT, R4.reuse, RZ, P1 ;  /* 0x000000ff0400720c */ /* 0x040fe20000f84270 */
[----:B0-----:R-:W-:Y:S01]  /*8ac0*/  @P0 IMAD.MOV.U32 R5, RZ, RZ, R7 ;  /* 0x000000ffff050224 */ /* 0x001fe200078e0007 */
[----:B------:R-:W-:Y:S01]  /*8ad0*/  ISETP.GT.AND P1, PT, R4, 0x8, P1 ;  /* 0x000000080400780c */ /* 0x000fe20000f24270 */
[----:B------:R-:W-:Y:S02]  /*8ae0*/  @P0 IMAD.MOV.U32 R4, RZ, RZ, R6 ;  /* 0x000000ffff040224 */ /* 0x000fe400078e0006 */
[----:B-1----:R-:W-:-:S03]  /*8af0*/  FMUL R9, R148, R23 ;  /* 0x0000001794097220 */ /* 0x002fc60000400000 */
[----:B------:R0:W-:Y:S02]  /*8b00*/  @P0 STG.E desc[UR50][R4.64+0x3c0], R11 ;  /* 0x0003c00b04000986 */ /* 0x0001e4000c101932 */
[----:B0-----:R-:W-:Y:S02]  /*8b10*/  @P2 IMAD.MOV.U32 R4, RZ, RZ, R6 ;  /* 0x000000ffff042224 */ /* 0x001fe400078e0006 */
[----:B------:R-:W-:-:S05]  /*8b20*/  @P2 IMAD.MOV.U32 R5, RZ, RZ, R7 ;  /* 0x000000ffff052224 */ /* 0x000fca00078e0007 */
[----:B------:R-:W-:Y:S04]  /*8b30*/  @P2 STG.E desc[UR50][R4.64+0x3c4], R147 ;  /* 0x0003c49304002986 */ /* 0x000fe8000c101932 */
[----:B------:R-:W-:Y:S04]  /*8b40*/  @P5 STG.E desc[UR50][R2.64+0x3e0], R9 ;  /* 0x0003e00902005986 */ /* 0x000fe8000c101932 */
[----:B------:R0:W-:Y:S02]  /*8b50*/  @P4 STG.E desc[UR50][R2.64+0x3e4], R149 ;  /* 0x0003e49502004986 */ /* 0x0001e4000c101932 */
[----:B0-----:R-:W-:-:S02]  /*8b60*/  @P3 IMAD.MOV.U32 R2, RZ, RZ, R6 ;  /* 0x000000ffff023224 */ /* 0x001fc400078e0006 */
[----:B------:R-:W-:-:S05]  /*8b70*/  @P3 IMAD.MOV.U32 R3, RZ, RZ, R7 ;  /* 0x000000ffff033224 */ /* 0x000fca00078e0007 */
[----:B------:R0:W-:Y:S04]  /*8b80*/  @P3 STG.E desc[UR50][R2.64+0x3e0], R13 ;  /* 0x0003e00d02003986 */ /* 0x0001e8000c101932 */
[----:B------:R0:W-:Y:S02]  /*8b90*/  @P1 STG.E desc[UR50][R6.64+0x3e4], R151 ;  /* 0x0003e49706001986 */ /* 0x0001e4000c101932 */
.L_x_289:
[----:B------:R-:W-:Y:S05]  /*8ba0*/  BSYNC B0 ;  /* 0x0000000000007941 */ /* 0x000fea0003800000 */
.L_x_35:
[----:B0-----:R-:W-:Y:S01]  /*8bb0*/  IMAD.U32 R2, RZ, RZ, UR38 ;  /* 0x00000026ff027e24 */ /* 0x001fe2000f8e00ff */
[----:B------:R-:W-:Y:S01]  /*8bc0*/  ULDC.64 UR4, c[0x0][0x650] ;  /* 0x0001940000047ab9 */ /* 0x000fe20000000a00 */
[----:B------:R-:W-:Y:S01]  /*8bd0*/  IMAD.U32 R0, RZ, RZ, UR41 ;  /* 0x00000029ff007e24 */ /* 0x000fe2000f8e00ff */
[----:B------:R0:W-:Y:S01]  /*8be0*/  SYNCS.ARRIVE.TRANS64.A1T0 RZ, [R159+UR46], RZ ;  /* 0x000000ff9fff79a7 */ /* 0x0001e2000810002e */
[----:B------:R-:W-:Y:S01]  /*8bf0*/  IMAD.U32 R3, RZ, RZ, UR39 ;  /* 0x00000027ff037e24 */ /* 0x000fe2000f8e00ff */
[C---:B------:R-:W-:Y:S01]  /*8c00*/  LEA R16, P0, R2.reuse, R16, 0x1 ;  /* 0x0000001002107211 */ /* 0x040fe200078008ff */
[----:B------:R-:W-:Y:S02]  /*8c10*/  IMAD.MOV.U32 R18, RZ, RZ, -0x1 ;  /* 0xffffffffff127424 */ /* 0x000fe400078e00ff */
[----:B------:R-:W-:Y:S01]  /*8c20*/  IMAD.MOV.U32 R19, RZ, RZ, -0x1 ;  /* 0xffffffffff137424 */ /* 0x000fe200078e00ff */
[----:B------:R-:W-:Y:S01]  /*8c30*/  LEA.HI.X R17, R2, R17, R0, 0x1, P0 ;  /* 0x0000001102117211 */ /* 0x000fe200000f0c00 */
[----:B------:R-:W-:Y:S01]  /*8c40*/  IMAD.MOV.U32 R2, RZ, RZ, -0x1 ;  /* 0xffffffffff027424 */ /* 0x000fe200078e00ff */
[----:B------:R-:W-:-:S02]  /*8c50*/  ISETP.GE.U32.AND P0, PT, R16, UR4, PT ;  /* 0x0000000410007c0c */ /* 0x000fc4000bf06070 */
[----:B------:R-:W-:Y:S02]  /*8c60*/  PRMT R0, RZ, 0x7610, R0 ;  /* 0x00007610ff007816 */ /* 0x000fe40000000000 */
[----:B------:R-:W-:-:S13]  /*8c70*/  ISETP.GE.U32.AND.EX P0, PT, R17, UR5, PT, P0 ;  /* 0x0000000511007c0c */ /* 0x000fda000bf06100 */
[----:B0-----:R-:W-:Y:S05]  /*8c80*/  @P0 BRA `(.L_x_290) ;  /* 0x00000004008c0947 */ /* 0x001fea0003800000 */
[----:B------:R-:W0:Y:S01]  /*8c90*/  S2UR UR7, SR_CTAID.X ;  /* 0x00000000000779c3 */ /* 0x000e220000002500 */
[----:B------:R-:W-:Y:S01]  /*8ca0*/  ULDC.64 UR4, c[0x0][0x628] ;  /* 0x00018a0000047ab9 */ /* 0x000fe20000000a00 */
[----:B------:R-:W-:Y:S01]  /*8cb0*/  ULDC UR6, c[0x0][0x150] ;  /* 0x0000540000067ab9 */ /* 0x000fe20000000800 */
[----:B------:R-:W-:Y:S01]  /*8cc0*/  ISETP.NE.U32.AND P0, PT, RZ, UR4, PT ;  /* 0x00000004ff007c0c */ /* 0x000fe2000bf05070 */
[----:B------:R-:W-:Y:S01]  /*8cd0*/  ULDC UR15, c[0x0][0x630] ;  /* 0x00018c00000f7ab9 */ /* 0x000fe20000000800 */
[C---:B------:R-:W-:Y:S01]  /*8ce0*/  R2UR UR16, R16.reuse ;  /* 0x00000000101072ca */ /* 0x040fe200000e0000 */
[----:B------:R-:W-:Y:S01]  /*8cf0*/  ULDC UR18, c[0x0][0x154] ;  /* 0x0000550000127ab9 */ /* 0x000fe20000000800 */
[----:B------:R-:W-:Y:S01]  /*8d00*/  ISETP.NE.AND.EX P0, PT, RZ, UR5, PT, P0 ;  /* 0x00000005ff007c0c */ /* 0x000fe2000bf05300 */
[----:B------:R-:W1:Y:S01]  /*8d10*/  S2UR UR19, SR_CTAID.Y ;  /* 0x00000000001379c3 */ /* 0x000e620000002600 */
[----:B------:R-:W-:Y:S02]  /*8d20*/  R2UR UR17, R17 ;  /* 0x00000000111172ca */ /* 0x000fe400000e0000 */
[----:B------:R-:W-:-:S02]  /*8d30*/  R2UR UR12, R16 ;  /* 0x00000000100c72ca */ /* 0x000fc400000e0000 */
[----:B------:R-:W-:Y:S02]  /*8d40*/  R2UR UR13, R17 ;  /* 0x00000000110d72ca */ /* 0x000fe400000e0000 */
[----:B0-----:R-:W-:-:S05]  /*8d50*/  I2FP.F32.U32 R0, UR7 ;  /* 0x0000000700007c45 */ /* 0x001fca0008201000 */
[----:B------:R-:W-:-:S04]  /*8d60*/  FMUL R0, R0, UR6 ;  /* 0x0000000600007c20 */ /* 0x000fc80008400000 */
[----:B------:R0:W0:Y:S01]  /*8d70*/  F2I.U32.TRUNC.NTZ R2, R0 ;  /* 0x0000000000027305 */ /* 0x000022000020f000 */
[----:B-1----:R-:W-:Y:S05]  /*8d80*/  @!P0 BRA `(.L_x_291) ;  /* 0x0000000000308947 */ /* 0x002fea0003800000 */
        /* <DEDUP_REMOVED lines=12> */
.L_x_291:
[----:B------:R-:W-:Y:S01]  /*8e50*/  USHF.R.U64 UR6, UR12, UR15, UR13 ;  /* 0x0000000f0c067299 */ /* 0x000fe2000800120d */
[----:B0-----:R-:W-:Y:S01]  /*8e60*/  I2FP.F32.U32 R0, UR19 ;  /* 0x0000001300007c45 */ /* 0x001fe20008201000 */
[----:B------:R-:W-:Y:S01]  /*8e70*/  USHF.R.U32.HI UR4, URZ, UR15, UR13 ;  /* 0x0000000f3f047299 */ /* 0x000fe2000801160d */
[----:B------:R-:W-:Y:S01]  /*8e80*/  R2UR UR14, R2 ;  /* 0x00000000020e72ca */ /* 0x000fe200000e0000 */
[----:B------:R-:W-:Y:S02]  /*8e90*/  UIADD3 UR9, UP0, URZ, -UR6, URZ ;  /* 0x800000063f097290 */ /* 0x000fe4000ff1e03f */
[----:B------:R-:W-:Y:S01]  /*8ea0*/  FMUL R0, R0, UR18 ;  /* 0x0000001200007c20 */ /* 0x000fe20008400000 */
[----:B------:R-:W-:Y:S01]  /*8eb0*/  ULDC.64 UR12, c[0x0][0x620] ;  /* 0x00018800000c7ab9 */ /* 0x000fe20000000a00 */
[----:B------:R-:W-:Y:S01]  /*8ec0*/  UIADD3.X UR4, URZ, ~UR4, URZ, UP0, !UPT ;  /* 0x800000043f047290 */ /* 0x000fe200087fe43f */
[----:B------:R-:W-:Y:S01]  /*8ed0*/  UMOV UR10, UR16 ;  /* 0x00000010000a7c82 */ /* 0x000fe20008000000 */
[----:B------:R-:W-:-:S02]  /*8ee0*/  UMOV UR11, UR17 ;  /* 0x00000011000b7c82 */ /* 0x000fc40008000000 */
[----:B------:R-:W0:Y:S01]  /*8ef0*/  F2I.U32.TRUNC.NTZ R0, R0 ;  /* 0x0000000000007305 */ /* 0x000e22000020f000 */
[----:B------:R-:W-:Y:S02]  /*8f00*/  UIMAD UR4, UR4, UR12, URZ ;  /* 0x0000000c040472a4 */ /* 0x000fe4000f8e023f */
[----:B------:R-:W-:Y:S02]  /*8f10*/  UIMAD.WIDE.U32 UR10, UR9, UR12, UR10 ;  /* 0x0000000c090a72a5 */ /* 0x000fe4000f8e000a */
[----:B------:R-:W-:Y:S01]  /*8f20*/  UIMAD UR9, UR9, UR13, UR4 ;  /* 0x0000000d090972a4 */ /* 0x000fe2000f8e0204 */
[----:B------:R-:W-:Y:S01]  /*8f30*/  ULDC UR22, c[0x0][0x658] ;  /* 0x0001960000167ab9 */ /* 0x000fe20000000800 */
[----:B------:R-:W-:Y:S02]  /*8f40*/  UMOV UR12, 0xffffffff ;  /* 0xffffffff000c7882 */ /* 0x000fe40000000000 */
[----:B------:R-:W-:Y:S01]  /*8f50*/  UIADD3 UR11, UR11, UR9, URZ ;  /* 0x000000090b0b7290 */ /* 0x000fe2000fffe03f */
[----:B------:R-:W-:Y:S01]  /*8f60*/  ULDC UR13, c[0x0][0x618] ;  /* 0x00018600000d7ab9 */ /* 0x000fe20000000800 */
[----:B------:R-:W-:Y:S01]  /*8f70*/  ULDC.64 UR4, c[0x0][0x640] ;  /* 0x0001900000047ab9 */ /* 0x000fe20000000a00 */
[----:B------:R-:W-:Y:S01]  /*8f80*/  USHF.L.U32 UR18, UR12, UR22, URZ ;  /* 0x000000160c127299 */ /* 0x000fe2000800063f */
[----:B------:R-:W-:Y:S01]  /*8f90*/  ISETP.NE.U32.AND P0, PT, RZ, UR4, PT ;  /* 0x00000004ff007c0c */ /* 0x000fe2000bf05070 */
[----:B------:R-:W-:Y:S01]  /*8fa0*/  USHF.R.U64 UR12, UR10, UR13, UR11 ;  /* 0x0000000d0a0c7299 */ /* 0x000fe2000800120b */
[----:B0-----:R-:W-:Y:S01]  /*8fb0*/  R2UR UR16, R0 ;  /* 0x00000000001072ca */ /* 0x001fe200000e0000 */
[----:B------:R-:W-:Y:S01]  /*8fc0*/  USHF.R.U32.HI UR10, URZ, UR13, UR11 ;  /* 0x0000000d3f0a7299 */ /* 0x000fe2000801160b */
[----:B------:R-:W-:Y:S01]  /*8fd0*/  ISETP.NE.AND.EX P0, PT, RZ, UR5, PT, P0 ;  /* 0x00000005ff007c0c */ /* 0x000fe2000bf05300 */
[----:B------:R-:W-:Y:S01]  /*8fe0*/  ULDC UR17, c[0x0][0x608] ;  /* 0x0001820000117ab9 */ /* 0x000fe20000000800 */
[----:B------:R-:W-:-:S02]  /*8ff0*/  ULOP3.LUT UR23, URZ, UR18, URZ, 0x33, !UPT ;  /* 0x000000123f177292 */ /* 0x000fc4000f8e333f */
[----:B------:R-:W-:Y:S02]  /*9000*/  USHF.R.U64 UR18, UR12, UR17, UR10 ;  /* 0x000000110c127299 */ /* 0x000fe4000800120a */
[----:B------:R-:W-:Y:S01]  /*9010*/  USHF.R.U32.HI UR10, URZ, UR17, UR10 ;  /* 0x000000113f0a7299 */ /* 0x000fe2000801160a */
[----:B------:R-:W-:Y:S01]  /*9020*/  UMOV UR20, 0x1 ;  /* 0x0000000100147882 */ /* 0x000fe20000000000 */
[----:B------:R-:W-:Y:S02]  /*9030*/  UIADD3 UR14, -UR14, URZ, URZ ;  /* 0x0000003f0e0e7290 */ /* 0x000fe4000fffe13f */
[----:B------:R-:W-:Y:S02]  /*9040*/  USHF.L.U32 UR13, UR20, UR22, URZ ;  /* 0x00000016140d7299 */ /* 0x000fe4000800063f */
[----:B------:R-:W-:Y:S01]  /*9050*/  USHF.R.U64 UR20, UR18, UR22, UR10 ;  /* 0x0000001612147299 */ /* 0x000fe2000800120a */
[----:B------:R-:W-:Y:S01]  /*9060*/  ULDC UR15, c[0x0][0x144] ;  /* 0x00005100000f7ab9 */ /* 0x000fe20000000800 */
[----:B------:R-:W-:Y:S01]  /*9070*/  ULDC UR8, c[0x0][0x600] ;  /* 0x0001800000087ab9 */ /* 0x000fe20000000800 */
[----:B------:R-:W-:-:S02]  /*9080*/  UIADD3 UR21, -UR16, URZ, URZ ;  /* 0x0000003f10157290 */ /* 0x000fc4000fffe13f */
[----:B------:R-:W-:Y:S02]  /*9090*/  USHF.R.U32.HI UR17, URZ, UR22, UR10 ;  /* 0x000000163f117299 */ /* 0x000fe4000801160a */
[----:B------:R-:W-:Y:S02]  /*90a0*/  UIADD3 UR9, UR8, -0x1, URZ ;  /* 0xffffffff08097890 */ /* 0x000fe4000fffe03f */
[----:B------:R-:W-:Y:S01]  /*90b0*/  UIMAD UR22, UR15, UR14, UR7 ;  /* 0x0000000e0f1672a4 */ /* 0x000fe2000f8e0207 */
[----:B------:R-:W-:Y:S01]  /*90c0*/  ULDC UR26, c[0x0][0x148] ;  /* 0x00005200001a7ab9 */ /* 0x000fe20000000800 */
[----:B------:R-:W-:Y:S01]  /*90d0*/  ULDC UR24, c[0x0][0x648] ;  /* 0x0001920000187ab9 */ /* 0x000fe20000000800 */
[----:B------:R-:W-:Y:S01]  /*90e0*/  ULDC UR25, c[0x0][0x638] ;  /* 0x00018e0000197ab9 */ /* 0x000fe20000000800 */
        /* <DEDUP_REMOVED lines=12> */
.L_x_292:
[----:B------:R-:W-:Y:S01]  /*91b0*/  UISETP.NE.AND UP0, UPT, UR40, URZ, UPT ;  /* 0x0000003f2800728c */ /* 0x000fe2000bf05270 */
[----:B------:R-:W-:Y:S01]  /*91c0*/  IMAD.MOV.U32 R0, RZ, RZ, 0x1 ;  /* 0x00000001ff007424 */ /* 0x000fe200078e00ff */
[----:B------:R-:W-:Y:S01]  /*91d0*/  USHF.R.U64 UR4, UR16, UR24, UR17 ;  /* 0x0000001810047299 */ /* 0x000fe20008001211 */
[----:B------:R-:W-:Y:S01]  /*91e0*/  IMAD.U32 R19, RZ, RZ, UR6 ;  /* 0x00000006ff137e24 */ /* 0x000fe2000f8e00ff */
[----:B------:R-:W-:Y:S02]  /*91f0*/  ULOP3.LUT UR18, UR18, UR23, URZ, 0xc0, !UPT ;  /* 0x0000001712127292 */ /* 0x000fe4000f8ec03f */
[----:B------:R-:W-:Y:S02]  /*9200*/  UIADD3 UR5, -UR4, URZ, URZ ;  /* 0x0000003f04057290 */ /* 0x000fe4000fffe13f */
[----:B------:R-:W-:Y:S02]  /*9210*/  ULOP3.LUT UR9, UR12, UR9, URZ, 0xc0, !UPT ;  /* 0x000000090c097292 */ /* 0x000fe4000f8ec03f */
[----:B------:R-:W-:-:S02]  /*9220*/  UIMAD UR4, UR13, UR4, UR18 ;  /* 0x000000040d0472a4 */ /* 0x000fc4000f8e0212 */
[----:B------:R-:W-:Y:S02]  /*9230*/  @UP0 UIMAD UR22, UR26, UR21, UR19 ;  /* 0x000000151a1602a4 */ /* 0x000fe4000f8e0213 */
[----:B------:R-:W-:Y:S01]  /*9240*/  UIMAD UR5, UR5, UR25, UR20 ;  /* 0x00000019050572a4 */ /* 0x000fe2000f8e0214 */
[----:B------:R-:W-:Y:S02]  /*9250*/  ULDC UR7, c[0x0][0x610] ;  /* 0x0001840000077ab9 */ /* 0x000fe40000000800 */
[----:B------:R-:W-:Y:S02]  /*9260*/  UIMAD UR4, UR4, UR7, UR22 ;  /* 0x00000007040472a4 */ /* 0x000fe4000f8e0216 */
[----:B------:R-:W-:-:S04]  /*9270*/  UIMAD UR5, UR5, UR8, UR9 ;  /* 0x00000008050572a4 */ /* 0x000fc8000f8e0209 */
[----:B------:R-:W-:Y:S02]  /*9280*/  USEL UR7, UR5, UR4, !UP0 ;  /* 0x0000000405077287 */ /* 0x000fe4000c000000 */
[----:B------:R-:W-:-:S04]  /*9290*/  USEL UR4, UR4, UR5, !UP0 ;  /* 0x0000000504047287 */ /* 0x000fc8000c000000 */
[----:B------:R-:W-:Y:S02]  /*92a0*/  IMAD.U32 R2, RZ, RZ, UR7 ;  /* 0x00000007ff027e24 */ /* 0x000fe4000f8e00ff */
[----:B------:R-:W-:-:S07]  /*92b0*/  IMAD.U32 R18, RZ, RZ, UR4 ;  /* 0x00000004ff127e24 */ /* 0x000fce000f8e00ff */
.L_x_290:
[----:B------:R-:W-:Y:S02]  /*92c0*/  LOP3.LUT P0, RZ, R0, 0xff, RZ, 0xc0, !PT ;  /* 0x000000ff00ff7812 */ /* 0x000fe4000780c0ff */
[----:B------:R-:W-:-:S11]  /*92d0*/  LOP3.LUT R168, R168, 0x1, RZ, 0x3c, !PT ;  /* 0x00000001a8a87812 */ /* 0x000fd600078e3cff */
[----:B------:R-:W-:Y:S05]  /*92e0*/  @P0 BRA `(.L_x_293) ;  /* 0xffffff8000f80947 */ /* 0x000fea000383ffff */
[----:B------:R-:W-:Y:S05]  /*92f0*/  EXIT ;  /* 0x000000000000794d */ /* 0x000fea0003800000 */
.L_x_16:
[----:B------:R-:W-:-:S08]  /*9300*/  ISETP.NE.AND P0, PT, RZ, UR6, PT ;  /* 0x00000006ff007c0c */ /* 0x000fd0000bf05270 */
[----:B-----5:R-:W0:-:S00]  /*9310*/  USETMAXREG.DEALLOC.CTAPOOL 0x28 ;  /* 0x00000028000079c8 */ /* 0x020e0000080e0500 */
[----:B------:R-:W-:Y:S05]  /*9320*/  @P0 EXIT ;  /* 0x000000000000094d */ /* 0x000fea0003800000 */
[----:B0-----:R-:W-:Y:S01]  /*9330*/  LOP3.LUT P0, RZ, R0, 0xff, RZ, 0xc0, !PT ;  /* 0x000000ff00ff7812 */ /* 0x001fe2000780c0ff */
[----:B------:R-:W-:Y:S02]  /*9340*/  IMAD.MOV.U32 R8, RZ, RZ, 0x1 ;  /* 0x00000001ff087424 */ /* 0x000fe400078e00ff */
[----:B------:R-:W-:-:S10]  /*9350*/  IMAD.MOV.U32 R0, RZ, RZ, RZ ;  /* 0x000000ffff007224 */ /* 0x000fd400078e00ff */
[----:B------:R-:W-:Y:S05]  /*9360*/  @!P0 BRA `(.L_x_294) ;  /* 0x0000000c00648947 */ /* 0x000fea0003800000 */
[----:B------:R-:W0:Y:S01]  /*9370*/  S2UR UR8, SR_CgaCtaId ;  /* 0x00000000000879c3 */ /* 0x000e220000008800 */
[----:B------:R-:W-:Y:S01]  /*9380*/  LOP3.LUT P0, RZ, R3, 0x1f, RZ, 0xc0, !PT ;  /* 0x0000001f03ff7812 */ /* 0x000fe2000780c0ff */
[----:B------:R-:W-:Y:S01]  /*9390*/  ULDC UR5, c[0x0][0x658] ;  /* 0x0001960000057ab9 */ /* 0x000fe20000000800 */
[----:B------:R-:W-:Y:S01]  /*93a0*/  UMOV UR6, 0xffffffff ;  /* 0xffffffff00067882 */ /* 0x000fe20000000000 */
[----:B------:R-:W-:Y:S01]  /*93b0*/  BSSY B0, `(.L_x_294) ;  /* 0x00000d4000007945 */ /* 0x000fe20003800000 */
[----:B------:R-:W-:Y:S01]  /*93c0*/  USHF.L.U32 UR6, UR6, UR5, URZ ;  /* 0x0000000506067299 */ /* 0x000fe2000800063f */
[C---:B------:R-:W-:Y:S01]  /*93d0*/  ISETP.NE.AND P3, PT, R4.reuse, RZ, PT ;  /* 0x000000ff0400720c */ /* 0x040fe20003f65270 */
[----:B------:R-:W-:Y:S01]  /*93e0*/  IMAD.MOV.U32 R10, RZ, RZ, 0x1 ;  /* 0x00000001ff0a7424 */ /* 0x000fe200078e00ff */
[----:B------:R-:W-:Y:S01]  /*93f0*/  ISETP.NE.OR P0, PT, R4, RZ, !P0 ;  /* 0x000000ff0400720c */ /* 0x000fe20004705670 */
[----:B------:R-:W-:Y:S01]  /*9400*/  IMAD.MOV.U32 R8, RZ, RZ, 0x1 ;  /* 0x00000001ff087424 */ /* 0x000fe200078e00ff */
[----:B------:R-:W-:Y:S01]  /*9410*/  ULDC UR4, c[0x0][0x600] ;  /* 0x0001800000047ab9 */ /* 0x000fe20000000800 */
[----:B------:R-:W-:Y:S01]  /*9420*/  IMAD.MOV.U32 R0, RZ, RZ, RZ ;  /* 0x000000ffff007224 */ /* 0x000fe200078e00ff */
[----:B------:R-:W-:Y:S01]  /*9430*/  UMOV UR7, 0x1 ;  /* 0x0000000100077882 */ /* 0x000fe20000000000 */
[----:B------:R-:W-:-:S02]  /*9440*/  UIADD3 UR21, UR37, 0x1, URZ ;  /* 0x0000000125157890 */ /* 0x000fc4000fffe03f */
[----:B------:R-:W-:Y:S02]  /*9450*/  ULOP3.LUT UR13, UR42, 0x2, URZ, 0xfc, !UPT ;  /* 0x000000022a0d7892 */ /* 0x000fe4000f8efc3f */
[----:B------:R-:W-:Y:S02]  /*9460*/  UIADD3 UR4, UR4, -0x1, URZ ;  /* 0xffffffff04047890 */ /* 0x000fe4000fffe03f */
[----:B------:R-:W-:Y:S02]  /*9470*/  USHF.L.U32 UR5, UR7, UR5, URZ ;  /* 0x0000000507057299 */ /* 0x000fe4000800063f */
[----:B------:R-:W-:Y:S01]  /*9480*/  ULOP3.LUT UR6, URZ, UR6, URZ, 0x33, !UPT ;  /* 0x000000063f067292 */ /* 0x000fe2000f8e333f */
[----:B------:R-:W-:Y:S01]  /*9490*/  ULDC.64 UR30, c[0x0][0x198] ;  /* 0x00006600001e7ab9 */ /* 0x000fe20000000a00 */
[----:B0-----:R-:W-:-:S10]  /*94a0*/  IMAD.U32 R9, RZ, RZ, UR8 ;  /* 0x00000008ff097e24 */ /* 0x001fd4000f8e00ff */
.L_x_306:
[----:B------:R-:W-:-:S03]  /*94b0*/  UMOV UR7, 0xffffffff ;  /* 0xffffffff00077882 */ /* 0x000fc60000000000 */
[----:B------:R-:W-:Y:S05]  /*94c0*/  BRA.DIV UR7, `(.L_x_295) ;  /* 0x0000000e07dc7947 */ /* 0x000fea000b800000 */
[----:B------:R-:W-:-:S13]  /*94d0*/  ELECT P6, URZ, PT ;  /* 0x00000000003f782f */ /* 0x000fda00038c0000 */
.L_x_317:
[----:B------:R-:W0:Y:S01]  /*94e0*/  LDC R3, c[0x0][0x28c] ;  /* 0x0000a300ff037b82 */ /* 0x000e220000000800 */
[----:B------:R-:W-:Y:S01]  /*94f0*/  BSSY B1, `(.L_x_296) ;  /* 0x0000049000017945 */ /* 0x000fe20003800000 */
[----:B0-----:R-:W-:-:S13]  /*9500*/  ISETP.LT.OR P6, PT, R3, 0x1, !P6 ;  /* 0x000000010300780c */ /* 0x001fda00077c1670 */
[----:B------:R-:W-:Y:S05]  /*9510*/  @P6 BRA `(.L_x_297) ;  /* 0x0000000400186947 */ /* 0x000fea0003800000 */
[----:B------:R-:W-:Y:S02]  /*9520*/  IMAD R9, R18, 0x4, R9 ;  /* 0x0000000412097824 */ /* 0x000fe400078e0209 */
[----:B------:R-:W-:Y:S02]  /*9530*/  IMAD.SHL.U32 R7, R2, 0x100, RZ ;  /* 0x0000010002077824 */ /* 0x000fe400078e00ff */
[----:B------:R-:W-:Y:S02]  /*9540*/  IMAD.MOV.U32 R13, RZ, RZ, RZ ;  /* 0x000000ffff0d7224 */ /* 0x000fe400078e00ff */
[----:B------:R-:W-:Y:S02]  /*9550*/  IMAD.U32 R14, RZ, RZ, UR21 ;  /* 0x00000015ff0e7e24 */ /* 0x000fe4000f8e00ff */
[----:B------:R-:W-:Y:S02]  /*9560*/  IMAD.MOV.U32 R2, RZ, RZ, R8 ;  /* 0x000000ffff027224 */ /* 0x000fe400078e0008 */
[----:B------:R-:W-:-:S02]  /*9570*/  IMAD.MOV.U32 R4, RZ, RZ, R0 ;  /* 0x000000ffff047224 */ /* 0x000fc400078e0000 */
[----:B------:R-:W-:-:S07]  /*9580*/  IMAD.SHL.U32 R6, R9, 0x10, RZ ;  /* 0x0000001009067824 */ /* 0x000fce00078e00ff */
.L_x_301:
[----:B------:R-:W0:Y:S01]  /*9590*/  S2UR UR7, SR_CgaCtaId ;  /* 0x00000000000779c3 */ /* 0x000e220000008800 */
[----:B------:R-:W-:Y:S02]  /*95a0*/  MOV R12, 0x400 ;  /* 0x00000400000c7802 */ /* 0x000fe40000000f00 */
[----:B------:R-:W-:-:S05]  /*95b0*/  SHF.L.U32 R3, R2, 0x1f, RZ ;  /* 0x0000001f02037819 */ /* 0x000fca00000006ff */
[----:B------:R-:W1:Y:S01]  /*95c0*/  @!P3 LDC R5, c[0x0][0x500] ;  /* 0x00014000ff05bb82 */ /* 0x000e620000000800 */
[----:B0-----:R-:W-:-:S05]  /*95d0*/  IMAD.U32 R9, RZ, RZ, UR7 ;  /* 0x00000007ff097e24 */ /* 0x001fca000f8e00ff */
[----:B------:R-:W-:-:S05]  /*95e0*/  LEA R11, R9, R12, 0x18 ;  /* 0x0000000c090b7211 */ /* 0x000fca00078ec0ff */
[----:B------:R-:W-:-:S04]  /*95f0*/  IMAD R12, R4, 0x8, R11 ;  /* 0x00000008040c7824 */ /* 0x000fc800078e020b */
[----:B------:R-:W0:Y:S02]  /*9600*/  SYNCS.PHASECHK.TRANS64.TRYWAIT P1, [R12+URZ+0x10], R3 ;  /* 0x000010030c0075a7 */ /* 0x000e24000802017f */
[----:B01----:R-:W-:Y:S05]  /*9610*/  @!P1 BRA `(.L_x_298) ;  /* 0x0000000c00a89947 */ /* 0x003fea0003800000 */
.L_x_318:
[----:B------:R-:W-:Y:S01]  /*9620*/  UPRMT UR7, UR13, 0x9910, URZ ;  /* 0x000099100d077896 */ /* 0x000fe2000800003f */
[----:B------:R1:W-:Y:S03]  /*9630*/  @!P3 SYNCS.ARRIVE.TRANS64 RZ, [R12+URZ], R5 ;  /* 0x000000050cffb9a7 */ /* 0x0003e6000800003f */
[----:B------:R-:W-:-:S06]  /*9640*/  UISETP.NE.AND UP0, UPT, UR7, 0x2, UPT ;  /* 0x000000020700788c */ /* 0x000fcc000bf05270 */
[----:B------:R-:W-:-:S13]  /*9650*/  PLOP3.LUT P1, PT, PT, PT, UP0, 0x80, 0x0 ;  /* 0x000000000000781c */ /* 0x000fda0003f2f008 */
[----:B-1----:R-:W-:Y:S05]  /*9660*/  @P1 BRA `(.L_x_299) ;  /* 0x0000000000041947 */ /* 0x002fea0003800000 */
[----:B------:R-:W-:Y:S01]  /*9670*/  BPT.TRAP 0x1 ;  /* 0x000000040000795c */ /* 0x000fe20000300000 */
.L_x_299:
[----:B------:R-:W-:Y:S05]  /*9680*/  @P0 BRA `(.L_x_300) ;  /* 0x0000000000040947 */ /* 0x000fea0003800000 */
[----:B------:R-:W-:Y:S01]  /*9690*/  BPT.TRAP 0x1 ;  /* 0x000000040000795c */ /* 0x000fe20000300000 */
.L_x_300:
[----:B0-----:R-:W-:Y:S01]  /*96a0*/  IMAD R3, R4, 0x8, R9 ;  /* 0x0000000804037824 */ /* 0x001fe200078e0209 */
[----:B------:R-:W-:Y:S01]  /*96b0*/  R2UR UR34, R13 ;  /* 0x000000000d2272ca */ /* 0x000fe200000e0000 */
[----:B------:R-:W-:Y:S01]  /*96c0*/  VIADD R14, R14, 0xffffffff ;  /* 0xffffffff0e0e7836 */ /* 0x000fe20000000000 */
[----:B------:R-:W-:Y:S01]  /*96d0*/  R2UR UR33, R12 ;  /* 0x000000000c2172ca */ /* 0x000fe200000e0000 */
[----:B------:R-:W-:Y:S01]  /*96e0*/  IMAD.SHL.U32 R3, R3, 0x200, RZ ;  /* 0x0000020003037824 */ /* 0x000fe200078e00ff */
[----:B------:R-:W-:Y:S01]  /*96f0*/  R2UR UR36, R19 ;  /* 0x00000000132472ca */ /* 0x000fe200000e0000 */
[----:B------:R-:W-:Y:S01]  /*9700*/  UIADD3 UR14, UP0, UR30, 0xf0, URZ ;  /* 0x000000f01e0e7890 */ /* 0x000fe2000ff1e03f */
[----:B------:R-:W-:Y:S01]  /*9710*/  R2UR UR35, R6 ;  /* 0x00000000062372ca */ /* 0x000fe200000e0000 */
[--C-:B------:R-:W-:Y:S01]  /*9720*/  IMAD R3, R3, 0x4, R11.reuse ;  /* 0x0000000403037824 */ /* 0x100fe200078e020b */
[----:B------:R-:W-:Y:S01]  /*9730*/  R2UR UR19, R7 ;  /* 0x00000000071372ca */ /* 0x000fe200000e0000 */
[----:B------:R-:W-:Y:S01]  /*9740*/  IMAD R11, R4, 0x10000, R11 ;  /* 0x00010000040b7824 */ /* 0x000fe200078e020b */
[----:B------:R-:W-:Y:S01]  /*9750*/  UIADD3 UR44, UP1, UR30, 0x1f0, URZ ;  /* 0x000001f01e2c7890 */ /* 0x000fe2000ff3e03f */
[----:B------:R-:W-:Y:S01]  /*9760*/  ISETP.GT.AND P2, PT, R14, 0x1, PT ;  /* 0x000000010e00780c */ /* 0x000fe20003f44270 */
[----:B------:R-:W-:Y:S01]  /*9770*/  UIADD3.X UR15, URZ, UR31, URZ, UP0, !UPT ;  /* 0x0000001f3f0f7290 */ /* 0x000fe200087fe43f */
[----:B------:R-:W-:Y:S01]  /*9780*/  R2UR UR24, R3 ;  /* 0x00000000031872ca */ /* 0x000fe200000e0000 */
[----:B------:R-:W-:Y:S01]  /*9790*/  UIADD3 UR26, UR34, 0x20, URZ ;  /* 0x00000020221a7890 */ /* 0x000fe2000fffe03f */
[----:B------:R-:W-:Y:S01]  /*97a0*/  R2UR UR8, R11 ;  /* 0x000000000b0872ca */ /* 0x000fe200000e0000 */
[----:B------:R-:W-:Y:S01]  /*97b0*/  UIADD3.X UR45, URZ, UR31, URZ, UP1, !UPT ;  /* 0x0000001f3f2d7290 */ /* 0x000fe20008ffe43f */
[----:B------:R-:W-:Y:S01]  /*97c0*/  VIADD R4, R4, 0x1 ;  /* 0x0000000104047836 */ /* 0x000fe20000000000 */
[----:B------:R-:W-:Y:S01]  /*97d0*/  UMOV UR7, 0xf0000 ;  /* 0x000f000000077882 */ /* 0x000fe20000000000 */
[----:B------:R-:W-:Y:S01]  /*97e0*/  UMOV UR22, 0x0 ;  /* 0x0000000000167882 */ /* 0x000fe20000000000 */
[----:B------:R-:W-:Y:S01]  /*97f0*/  UMOV UR23, 0x10000000 ;  /* 0x1000000000177882 */ /* 0x000fe20000000000 */
[----:B------:R-:W-:Y:S01]  /*9800*/  UMOV UR25, UR33 ;  /* 0x0000002100197c82 */ /* 0x000fe20008000000 */
[----:B------:R-:W-:Y:S01]  /*9810*/  ISETP.NE.AND P1, PT, R4, 0x2, PT ;  /* 0x000000020400780c */ /* 0x000fe20003f25270 */
[----:B------:R-:W-:Y:S01]  /*9820*/  UMOV UR28, UR36 ;  /* 0x00000024001c7c82 */ /* 0x000fe20008000000 */
[----:B------:R-:W-:Y:S01]  /*9830*/  UMOV UR27, UR35 ;  /* 0x00000023001b7c82 */ /* 0x000fe20008000000 */
[----:B------:R-:W-:Y:S01]  /*9840*/  UMOV UR17, UR33 ;  /* 0x0000002100117c82 */ /* 0x000fe20008000000 */
[----:B------:R-:W-:Y:S01]  /*9850*/  UIADD3 UR32, UR24, 0x100, URZ ;  /* 0x0000010018207890 */ /* 0x000fe2000fffe03f */
[----:B------:R-:W-:Y:S01]  /*9860*/  SEL R3, RZ, 0x1, P1 ;  /* 0x00000001ff037807 */ /* 0x000fe20000800000 */
[----:B------:R-:W-:Y:S01]  /*9870*/  UIADD3 UR24, UR24, 0x2100, URZ ;  /* 0x0000210018187890 */ /* 0x000fe2000fffe03f */
[----:B------:R-:W-:Y:S01]  /*9880*/  VIADD R13, R13, 0x40 ;  /* 0x000000400d0d7836 */ /* 0x000fe20000000000 */
[----:B------:R-:W-:Y:S01]  /*9890*/  UIADD3 UR16, UR8, 0x8100, URZ ;  /* 0x0000810008107890 */ /* 0x000fe2000fffe03f */
[----:B------:R-:W-:Y:S01]  /*98a0*/  LOP3.LUT R2, R2, R3, RZ, 0x3c, !PT ;  /* 0x0000000302027212 */ /* 0x000fe200078e3cff */
[----:B------:R-:W-:Y:S01]  /*98b0*/  UIADD3 UR8, UR8, 0x10100, URZ ;  /* 0x0001010008087890 */ /* 0x000fe2000fffe03f */
[----:B------:R-:W-:Y:S01]  /*98c0*/  SEL R4, R4, RZ, P1 ;  /* 0x000000ff04047207 */ /* 0x000fe20000800000 */
[----:B------:R-:W-:Y:S01]  /*98d0*/  UMOV UR18, UR34 ;  /* 0x0000002200127c82 */ /* 0x000fe20008000000 */
[----:B------:R-:W-:Y:S01]  /*98e0*/  UMOV UR20, UR36 ;  /* 0x0000002400147c82 */ /* 0x000fe20008000000 */
[----:B------:R0:W-:Y:S01]  /*98f0*/  UTMALDG.3D.MULTICAST [UR32], [UR14], UR7, desc[UR22] ;  /* 0x000016200e0073b4 */ /* 0x0001e20008011807 */
[----:B------:R-:W-:Y:S01]  /*9900*/  UMOV UR9, UR33 ;  /* 0x0000002100097c82 */ /* 0x000fe20008000000 */
[----:B------:R-:W-:Y:S01]  /*9910*/  UMOV UR11, UR19 ;  /* 0x00000013000b7c82 */ /* 0x000fe20008000000 */
[----:B------:R-:W-:Y:S01]  /*9920*/  UMOV UR12, UR36 ;  /* 0x00000024000c7c82 */ /* 0x000fe20008000000 */
[----:B------:R-:W-:Y:S01]  /*9930*/  UMOV UR10, UR26 ;  /* 0x0000001a000a7c82 */ /* 0x000fe20008000000 */
[----:B------:R0:W-:Y:S01]  /*9940*/  UTMALDG.3D.MULTICAST [UR24], [UR14], UR7, desc[UR22] ;  /* 0x000016180e0073b4 */ /* 0x0001e20008011807 */
[----:B------:R0:W-:Y:S01]  /*9950*/  UTMALDG.3D [UR16], [UR44], desc[UR22] ;  /* 0x000016102c0075b4 */ /* 0x0001e20008011000 */
[----:B------:R0:W-:Y:S02]  /*9960*/  UTMALDG.3D [UR8], [UR44], desc[UR22] ;  /* 0x000016082c0075b4 */ /* 0x0001e40008011000 */
[----:B0-----:R-:W-:Y:S05]  /*9970*/  @P2 BRA `(.L_x_301) ;  /* 0xfffffffc00042947 */ /* 0x001fea000383ffff */
.L_x_297:
[----:B------:R-:W-:Y:S05]  /*9980*/  BSYNC B1 ;  /* 0x0000000000017941 */ /* 0x000fea0003800000 */
.L_x_296:
[----:B------:R-:W-:Y:S01]  /*9990*/  LOP3.LUT P4, RZ, R10, 0xff, RZ, 0xc0, !PT ;  /* 0x000000ff0aff7812 */ /* 0x000fe2000788c0ff */
[----:B------:R-:W-:Y:S01]  /*99a0*/  VIADD R0, R0, UR37 ;  /* 0x0000002500007c36 */ /* 0x000fe20008000000 */
[----:B------:R-:W-:Y:S01]  /*99b0*/  ULDC.64 UR8, c[0x0][0x650] ;  /* 0x0001940000087ab9 */ /* 0x000fe20000000a00 */
[----:B------:R-:W-:Y:S01]  /*99c0*/  IMAD.U32 R3, RZ, RZ, UR37 ;  /* 0x00000025ff037e24 */ /* 0x000fe2000f8e00ff */
[----:B------:R-:W-:Y:S01]  /*99d0*/  BSSY B1, `(.L_x_302) ;  /* 0x000006f000017945 */ /* 0x000fe20003800000 */
[----:B------:R-:W-:Y:S01]  /*99e0*/  IMAD.MOV.U32 R18, RZ, RZ, -0x1 ;  /* 0xffffffffff127424 */ /* 0x000fe200078e00ff */
[----:B------:R-:W-:Y:S01]  /*99f0*/  SHF.R.U32.HI R2, RZ, 0x1, R0 ;  /* 0x00000001ff027819 */ /* 0x000fe20000011600 */
[----:B------:R-:W-:Y:S01]  /*9a00*/  IMAD.MOV.U32 R19, RZ, RZ, -0x1 ;  /* 0xffffffffff137424 */ /* 0x000fe200078e00ff */
[----:B------:R-:W-:Y:S02]  /*9a10*/  ISETP.GT.U32.AND P1, PT, R0, 0x1, PT ;  /* 0x000000010000780c */ /* 0x000fe40003f24070 */
[----:B------:R-:W-:-:S02]  /*9a20*/  LOP3.LUT R2, R2, 0x1, RZ, 0xc0, !PT ;  /* 0x0000000102027812 */ /* 0x000fc400078ec0ff */
[C---:B------:R-:W-:Y:S01]  /*9a30*/  ISETP.LT.U32.AND P1, PT, R3.reuse, 0x2, P1 ;  /* 0x000000020300780c */ /* 0x040fe20000f21070 */
[----:B------:R-:W0:Y:S01]  /*9a40*/  @P4 S2R R9, SR_CgaCtaId ;  /* 0x0000000000094919 */ /* 0x000e220000008800 */
[----:B------:R-:W-:Y:S02]  /*9a50*/  @P4 MOV R4, 0x400 ;  /* 0x0000040000044802 */ /* 0x000fe40000000f00 */
[----:B------:R-:W-:Y:S02]  /*9a60*/  ISETP.NE.U32.AND P2, PT, R2, 0x1, PT ;  /* 0x000000010200780c */ /* 0x000fe40003f45070 */
[----:B------:R-:W-:Y:S02]  /*9a70*/  LOP3.LUT R0, R0, 0x1, RZ, 0xc0, !PT ;  /* 0x0000000100007812 */ /* 0x000fe400078ec0ff */
[----:B------:R-:W-:Y:S02]  /*9a80*/  ISETP.GT.U32.AND P2, PT, R3, 0x1, !P2 ;  /* 0x000000010300780c */ /* 0x000fe40005744070 */
[----:B------:R-:W-:-:S02]  /*9a90*/  SEL R3, RZ, 0x1, !P1 ;  /* 0x00000001ff037807 */ /* 0x000fc40004800000 */
[----:B------:R-:W-:Y:S02]  /*9aa0*/  SEL R2, RZ, 0x1, !P2 ;  /* 0x00000001ff027807 */ /* 0x000fe40005000000 */
[----:B------:R-:W-:Y:S02]  /*9ab0*/  PRMT R10, RZ, 0x7610, R10 ;  /* 0x00007610ff0a7816 */ /* 0x000fe4000000000a */
[--C-:B------:R-:W-:Y:S01]  /*9ac0*/  LOP3.LUT R8, R2, R8, R3.reuse, 0x96, !PT ;  /* 0x0000000802087212 */ /* 0x100fe200078e9603 */
[----:B------:R-:W-:Y:S01]  /*9ad0*/  IMAD.MOV.U32 R2, RZ, RZ, -0x1 ;  /* 0xffffffffff027424 */ /* 0x000fe200078e00ff */
[----:B------:R-:W-:Y:S02]  /*9ae0*/  PRMT R3, RZ, 0x7610, R3 ;  /* 0x00007610ff037816 */ /* 0x000fe40000000003 */
[----:B0-----:R-:W-:-:S04]  /*9af0*/  @P4 LEA R4, R9, R4, 0x18 ;  /* 0x0000000409044211 */ /* 0x001fc800078ec0ff */
[----:B------:R0:W-:Y:S01]  /*9b00*/  @P4 SYNCS.ARRIVE.TRANS64.A1T0 RZ, [R4+URZ+0x58], RZ ;  /* 0x000058ff04ff49a7 */ /* 0x0001e2000810003f */
[----:B------:R-:W-:-:S04]  /*9b10*/  IADD3 R16, P4, R16, UR38, RZ ;  /* 0x0000002610107c10 */ /* 0x000fc8000ff9e0ff */
[----:B------:R-:W-:Y:S02]  /*9b20*/  IADD3.X R17, R17, UR41, RZ, P4, !PT ;  /* 0x0000002911117c10 */ /* 0x000fe4000a7fe4ff */
[----:B------:R-:W-:-:S04]  /*9b30*/  ISETP.GE.U32.AND P4, PT, R16, UR8, PT ;  /* 0x0000000810007c0c */ /* 0x000fc8000bf86070 */
[----:B------:R-:W-:-:S13]  /*9b40*/  ISETP.GE.U32.AND.EX P1, PT, R17, UR9, PT, P4 ;  /* 0x0000000911007c0c */ /* 0x000fda000bf26140 */
[----:B0-----:R-:W-:Y:S05]  /*9b50*/  @P1 BRA `(.L_x_303) ;  /* 0x0000000400581947 */ /* 0x001fea0003800000 */
[----:B------:R-:W0:Y:S01]  /*9b60*/  S2UR UR7, SR_CTAID.X ;  /* 0x00000000000779c3 */ /* 0x000e220000002500 */
[----:B------:R-:W-:Y:S01]  /*9b70*/  ULDC.64 UR8, c[0x0][0x628] ;  /* 0x00018a0000087ab9 */ /* 0x000fe20000000a00 */
[----:B------:R-:W-:Y:S01]  /*9b80*/  ULDC UR10, c[0x0][0x150] ;  /* 0x00005400000a7ab9 */ /* 0x000fe20000000800 */
[----:B------:R-:W-:Y:S01]  /*9b90*/  ISETP.NE.U32.AND P1, PT, RZ, UR8, PT ;  /* 0x00000008ff007c0c */ /* 0x000fe2000bf25070 */
[----:B------:R-:W-:Y:S01]  /*9ba0*/  ULDC UR11, c[0x0][0x630] ;  /* 0x00018c00000b7ab9 */ /* 0x000fe20000000800 */
[----:B------:R-:W-:Y:S01]  /*9bb0*/  ULDC UR14, c[0x0][0x154] ;  /* 0x00005500000e7ab9 */ /* 0x000fe20000000800 */
[----:B------:R-:W-:Y:S01]  /*9bc0*/  IMAD.MOV.U32 R2, RZ, RZ, R16 ;  /* 0x000000ffff027224 */ /* 0x000fe200078e0010 */
[----:B------:R-:W-:Y:S01]  /*9bd0*/  ISETP.NE.AND.EX P1, PT, RZ, UR9, PT, P1 ;  /* 0x00000009ff007c0c */ /* 0x000fe2000bf25310 */
[----:B------:R-:W1:Y:S01]  /*9be0*/  S2UR UR12, SR_CTAID.Y ;  /* 0x00000000000c79c3 */ /* 0x000e620000002600 */
[----:B0-----:R-:W-:-:S05]  /*9bf0*/  I2FP.F32.U32 R3, UR7 ;  /* 0x0000000700037c45 */ /* 0x001fca0008201000 */
[----:B------:R-:W-:Y:S01]  /*9c00*/  FMUL R12, R3, UR10 ;  /* 0x0000000a030c7c20 */ /* 0x000fe20008400000 */
[----:B------:R-:W-:-:S05]  /*9c10*/  IMAD.MOV.U32 R3, RZ, RZ, R17 ;  /* 0x000000ffff037224 */ /* 0x000fca00078e0011 */
[----:B------:R-:W-:Y:S05]  /*9c20*/  @!P1 BRA `(.L_x_304) ;  /* 0x0000000000289947 */ /* 0x000fea0003800000 */
[----:B------:R-:W-:Y:S02]  /*9c30*/  ULDC UR10, c[0x0][0x634] ;  /* 0x00018d00000a7ab9 */ /* 0x000fe40000000800 */
[----:B------:R-:W-:-:S05]  /*9c40*/  IADD3 R7, P1, R16, UR10, RZ ;  /* 0x0000000a10077c10 */ /* 0x000fca000ff3e0ff */
[----:B------:R-:W-:-:S04]  /*9c50*/  IMAD.X R11, RZ, RZ, R17, P1 ;  /* 0x000000ffff0b7224 */ /* 0x000fc800008e0611 */
[----:B------:R-:W-:-:S04]  /*9c60*/  IMAD.WIDE.U32 R4, R11, UR8, RZ ;  /* 0x000000080b047c25 */ /* 0x000fc8000f8e00ff */
[----:B------:R-:W-:-:S04]  /*9c70*/  IMAD.WIDE.U32 R4, P1, R7, UR9, R4 ;  /* 0x0000000907047c25 */ /* 0x000fc8000f820004 */
[----:B------:R-:W-:-:S04]  /*9c80*/  IMAD.WIDE.U32 R6, R7, UR8, RZ ;  /* 0x0000000807067c25 */ /* 0x000fc8000f8e00ff */
[----:B------:R-:W-:Y:S01]  /*9c90*/  IMAD.X R3, RZ, RZ, RZ, P1 ;  /* 0x000000ffff037224 */ /* 0x000fe200008e06ff */
[----:B------:R-:W-:Y:S01]  /*9ca0*/  IADD3 RZ, P1, R7, R4, RZ ;  /* 0x0000000407ff7210 */ /* 0x000fe20007f3e0ff */
[----:B------:R-:W-:-:S04]  /*9cb0*/  IMAD.MOV.U32 R2, RZ, RZ, R5 ;  /* 0x000000ffff027224 */ /* 0x000fc800078e0005 */
[----:B------:R-:W-:-:S08]  /*9cc0*/  IMAD.WIDE.U32.X R2, R11, UR9, R2, P1 ;  /* 0x000000090b027c25 */ /* 0x000fd000088e0402 */
.L_x_304:
[--C-:B------:R-:W-:Y:S01]  /*9cd0*/  SHF.R.U64 R19, R2, UR11, R3.reuse ;  /* 0x0000000b02137c19 */ /* 0x100fe20008001203 */
[----:B------:R-:W0:Y:S01]  /*9ce0*/  F2I.U32.TRUNC.NTZ R12, R12 ;  /* 0x0000000c000c7305 */ /* 0x000e22000020f000 */
[----:B------:R-:W-:Y:S01]  /*9cf0*/  SHF.R.U32.HI R2, RZ, UR11, R3 ;  /* 0x0000000bff027c19 */ /* 0x000fe20008011603 */
[----:B------:R-:W-:Y:S01]  /*9d00*/  ULDC.64 UR8, c[0x0][0x620] ;  /* 0x0001880000087ab9 */ /* 0x000fe20000000a00 */
[----:B------:R-:W-:Y:S01]  /*9d10*/  IADD3 R5, P1, RZ, -R19, RZ ;  /* 0x80000013ff057210 */ /* 0x000fe20007f3e0ff */
[----:B------:R-:W2:Y:S01]  /*9d20*/  LDC R11, c[0x0][0x610] ;  /* 0x00018400ff0b7b82 */ /* 0x000ea20000000800 */
[----:B-1----:R-:W-:Y:S01]  /*9d30*/  I2FP.F32.U32 R4, UR12 ;  /* 0x0000000c00047c45 */ /* 0x002fe20008201000 */
[----:B------:R-:W-:Y:S01]  /*9d40*/  ULDC UR11, c[0x0][0x658] ;  /* 0x00019600000b7ab9 */ /* 0x000fe20000000800 */
[----:B------:R-:W-:Y:S01]  /*9d50*/  ULDC UR16, c[0x0][0x648] ;  /* 0x0001920000107ab9 */ /* 0x000fe20000000800 */
[----:B------:R-:W-:Y:S02]  /*9d60*/  IMAD.X R2, RZ, RZ, ~R2, P1 ;  /* 0x000000ffff027224 */ /* 0x000fe400008e0e02 */
[----:B------:R-:W-:Y:S01]  /*9d70*/  FMUL R6, R4, UR14 ;  /* 0x0000000e04067c20 */ /* 0x000fe20008400000 */
[----:B------:R-:W-:Y:S01]  /*9d80*/  ULDC.64 UR14, c[0x0][0x640] ;  /* 0x00019000000e7ab9 */ /* 0x000fe20000000a00 */
[----:B------:R-:W-:Y:S01]  /*9d90*/  IMAD R4, R2, UR8, RZ ;  /* 0x0000000802047c24 */ /* 0x000fe2000f8e02ff */
[----:B------:R-:W-:Y:S01]  /*9da0*/  ISETP.NE.U32.AND P1, PT, RZ, UR14, PT ;  /* 0x0000000eff007c0c */ /* 0x000fe2000bf25070 */
[C---:B------:R-:W-:Y:S01]  /*9db0*/  IMAD.WIDE.U32 R2, R5.reuse, UR8, R16 ;  /* 0x0000000805027c25 */ /* 0x040fe2000f8e0010 */
[----:B0-----:R-:W-:Y:S01]  /*9dc0*/  R2UR UR8, R12 ;  /* 0x000000000c0872ca */ /* 0x001fe200000e0000 */
[----:B------:R-:W0:Y:S01]  /*9dd0*/  F2I.U32.TRUNC.NTZ R6, R6 ;  /* 0x0000000600067305 */ /* 0x000e22000020f000 */
[----:B------:R-:W-:Y:S01]  /*9de0*/  ISETP.NE.AND.EX P1, PT, RZ, UR15, PT, P1 ;  /* 0x0000000fff007c0c */ /* 0x000fe2000bf25310 */
[----:B------:R-:W-:Y:S01]  /*9df0*/  IMAD R5, R5, UR9, R4 ;  /* 0x0000000905057c24 */ /* 0x000fe2000f8e0204 */
[----:B------:R-:W-:-:S03]  /*9e00*/  ULDC UR9, c[0x0][0x618] ;  /* 0x0001860000097ab9 */ /* 0x000fc60000000800 */
[----:B------:R-:W-:-:S05]  /*9e10*/  IMAD.IADD R3, R3, 0x1, R5 ;  /* 0x0000000103037824 */ /* 0x000fca00078e0205 */
[--C-:B------:R-:W-:Y:S02]  /*9e20*/  SHF.R.U64 R12, R2, UR9, R3.reuse ;  /* 0x00000009020c7c19 */ /* 0x100fe40008001203 */
[----:B------:R-:W-:Y:S01]  /*9e30*/  SHF.R.U32.HI R3, RZ, UR9, R3 ;  /* 0x00000009ff037c19 */ /* 0x000fe20008011603 */
[----:B------:R-:W-:Y:S01]  /*9e40*/  ULDC UR9, c[0x0][0x608] ;  /* 0x0001820000097ab9 */ /* 0x000fe20000000800 */
[----:B0-----:R-:W-:Y:S02]  /*9e50*/  R2UR UR10, R6 ;  /* 0x00000000060a72ca */ /* 0x001fe400000e0000 */
[--C-:B------:R-:W-:Y:S02]  /*9e60*/  SHF.R.U64 R14, R12, UR9, R3.reuse ;  /* 0x000000090c0e7c19 */ /* 0x100fe40008001203 */
[----:B------:R-:W-:Y:S01]  /*9e70*/  SHF.R.U32.HI R3, RZ, UR9, R3 ;  /* 0x00000009ff037c19 */ /* 0x000fe20008011603 */
[----:B------:R-:W-:-:S03]  /*9e80*/  UIADD3 UR9, -UR8, URZ, URZ ;  /* 0x0000003f08097290 */ /* 0x000fc6000fffe13f */
[--C-:B------:R-:W-:Y:S01]  /*9e90*/  SHF.R.U64 R18, R14, UR11, R3.reuse ;  /* 0x0000000b0e127c19 */ /* 0x100fe20008001203 */
[----:B------:R-:W-:Y:S01]  /*9ea0*/  ULDC UR8, c[0x0][0x144] ;  /* 0x0000510000087ab9 */ /* 0x000fe20000000800 */
[----:B------:R-:W-:-:S03]  /*9eb0*/  SHF.R.U32.HI R3, RZ, UR11, R3 ;  /* 0x0000000bff037c19 */ /* 0x000fc60008011603 */
[----:B------:R-:W-:Y:S01]  /*9ec0*/  IMAD.MOV.U32 R2, RZ, RZ, R18 ;  /* 0x000000ffff027224 */ /* 0x000fe200078e0012 */
[----:B------:R-:W-:Y:S06]  /*9ed0*/  @!P1 BRA `(.L_x_305) ;  /* 0x0000000000289947 */ /* 0x000fec0003800000 */
        /* <DEDUP_REMOVED lines=10> */
.L_x_305:
[----:B------:R-:W-:Y:S01]  /*9f80*/  UISETP.NE.AND UP0, UPT, UR40, URZ, UPT ;  /* 0x0000003f2800728c */ /* 0x000fe2000bf05270 */
[----:B------:R-:W-:Y:S01]  /*9f90*/  SHF.R.U64 R3, R2, UR16, R3 ;  /* 0x0000001002037c19 */ /* 0x000fe20008001203 */
[----:B------:R-:W-:Y:S01]  /*9fa0*/  UIADD3 UR10, -UR10, URZ, URZ ;  /* 0x0000003f0a0a7290 */ /* 0x000fe2000fffe13f */
[----:B------:R-:W-:Y:S01]  /*9fb0*/  LOP3.LUT R2, R14, UR6, RZ, 0xc0, !PT ;  /* 0x000000060e027c12 */ /* 0x000fe2000f8ec0ff */
[----:B------:R-:W-:Y:S02]  /*9fc0*/  UIMAD UR7, UR8, UR9, UR7 ;  /* 0x00000009080772a4 */ /* 0x000fe4000f8e0207 */
[----:B------:R-:W-:Y:S01]  /*9fd0*/  IMAD.MOV R5, RZ, RZ, -R3 ;  /* 0x000000ffff057224 */ /* 0x000fe200078e0a03 */
[----:B------:R-:W-:Y:S01]  /*9fe0*/  ULDC UR8, c[0x0][0x148] ;  /* 0x0000520000087ab9 */ /* 0x000fe20000000800 */
[----:B------:R-:W-:Y:S01]  /*9ff0*/  IMAD R4, R3, UR5, R2 ;  /* 0x0000000503047c24 */ /* 0x000fe2000f8e0202 */
[----:B------:R-:W-:Y:S02]  /*a000*/  LOP3.LUT R3, R12, UR4, RZ, 0xc0, !PT ;  /* 0x000000040c037c12 */ /* 0x000fe4000f8ec0ff */
[----:B------:R-:W-:Y:S01]  /*a010*/  @UP0 UIMAD UR7, UR8, UR10, UR12 ;  /* 0x0000000a080702a4 */ /* 0x000fe2000f8e020c */
[----:B------:R-:W-:-:S02]  /*a020*/  PLOP3.LUT P1, PT, PT, PT, UP0, 0x80, 0x0 ;  /* 0x000000000000781c */ /* 0x000fc40003f2f008 */
[----:B------:R-:W-:Y:S02]  /*a030*/  ULDC UR8, c[0x0][0x638] ;  /* 0x00018e0000087ab9 */ /* 0x000fe40000000800 */
[----:B------:R-:W-:Y:S02]  /*a040*/  IMAD R2, R5, UR8, R18 ;  /* 0x0000000805027c24 */ /* 0x000fe4000f8e0212 */
[----:B--2---:R-:W-:Y:S01]  /*a050*/  IMAD R11, R4, R11, UR7 ;  /* 0x00000007040b7e24 */ /* 0x004fe2000f8e020b */
[----:B------:R-:W-:Y:S01]  /*a060*/  ULDC UR7, c[0x0][0x600] ;  /* 0x0001800000077ab9 */ /* 0x000fe20000000800 */
[----:B------:R-:W-:Y:S02]  /*a070*/  IMAD.MOV.U32 R4, RZ, RZ, 0x1 ;  /* 0x00000001ff047424 */ /* 0x000fe400078e00ff */
[----:B------:R-:W-:-:S03]  /*a080*/  IMAD R18, R2, UR7, R3 ;  /* 0x0000000702127c24 */ /* 0x000fc6000f8e0203 */
[----:B------:R-:W-:Y:S02]  /*a090*/  PRMT R3, R4, 0x7610, R3 ;  /* 0x0000761004037816 */ /* 0x000fe40000000003 */
[----:B------:R-:W-:Y:S02]  /*a0a0*/  SEL R2, R18, R11, !P1 ;  /* 0x0000000b12027207 */ /* 0x000fe40004800000 */
[----:B------:R-:W-:-:S07]  /*a0b0*/  SEL R18, R11, R18, !P1 ;  /* 0x000000120b127207 */ /* 0x000fce0004800000 */
.L_x_303:
[----:B------:R-:W-:Y:S05]  /*a0c0*/  BSYNC B1 ;  /* 0x0000000000017941 */ /* 0x000fea0003800000 */
.L_x_302:
[----:B------:R-:W-:-:S13]  /*a0d0*/  LOP3.LUT P1, RZ, R3, 0xff, RZ, 0xc0, !PT ;  /* 0x000000ff03ff7812 */ /* 0x000fda000782c0ff */
[----:B------:R-:W-:Y:S05]  /*a0e0*/  @P1 BRA `(.L_x_306) ;  /* 0xfffffff000f01947 */ /* 0x000fea000383ffff */
[----:B------:R-:W-:Y:S05]  /*a0f0*/  BSYNC B0 ;  /* 0x0000000000007941 */ /* 0x000fea0003800000 */
.L_x_294:
[----:B------:R-:W-:-:S03]  /*a100*/  UMOV UR7, 0xffffffff ;  /* 0xffffffff00077882 */ /* 0x000fc60000000000 */
[----:B------:R-:W-:Y:S05]  /*a110*/  BRA.DIV UR7, `(.L_x_307) ;  /* 0x0000000207fc7947 */ /* 0x000fea000b800000 */
[----:B------:R-:W-:-:S13]  /*a120*/  ELECT P6, URZ, PT ;  /* 0x00000000003f782f */ /* 0x000fda00038c0000 */
.L_x_321:
[----:B------:R-:W-:Y:S04]  /*a130*/  BSSY B0, `(.L_x_308) ;  /* 0x000001a000007945 */ /* 0x000fe80003800000 */
[----:B------:R-:W-:Y:S05]  /*a140*/  @!P6 BRA `(.L_x_309) ;  /* 0x000000000060e947 */ /* 0x000fea0003800000 */
[----:B------:R-:W-:-:S04]  /*a150*/  ULOP3.LUT UR7, UR42, 0x2, URZ, 0xfc, !UPT ;  /* 0x000000022a077892 */ /* 0x000fc8000f8efc3f */
[----:B------:R-:W-:-:S06]  /*a160*/  UISETP.NE.AND UP0, UPT, UR7, 0x3, UPT ;  /* 0x000000030700788c */ /* 0x000fcc000bf05270 */
[----:B------:R-:W-:-:S13]  /*a170*/  PLOP3.LUT P0, PT, PT, PT, UP0, 0x80, 0x0 ;  /* 0x000000000000781c */ /* 0x000fda0003f0f008 */
[----:B------:R-:W-:Y:S05]  /*a180*/  @!P0 BRA `(.L_x_310) ;  /* 0x0000000000048947 */ /* 0x000fea0003800000 */
[----:B------:R-:W-:Y:S01]  /*a190*/  BPT.TRAP 0x1 ;  /* 0x000000040000795c */ /* 0x000fe20000300000 */
.L_x_310:
[----:B------:R-:W0:Y:S01]  /*a1a0*/  S2R R3, SR_CgaCtaId ;  /* 0x0000000000037919 */ /* 0x000e220000008800 */
[----:B------:R-:W-:-:S04]  /*a1b0*/  MOV R2, 0x400 ;  /* 0x0000040000027802 */ /* 0x000fc80000000f00 */
[----:B0-----:R-:W-:Y:S02]  /*a1c0*/  LEA R3, R3, R2, 0x18 ;  /* 0x0000000203037211 */ /* 0x001fe400078ec0ff */
[----:B------:R-:W-:-:S03]  /*a1d0*/  SHF.L.U32 R2, R8, 0x1f, RZ ;  /* 0x0000001f08027819 */ /* 0x000fc600000006ff */
[----:B------:R-:W-:-:S04]  /*a1e0*/  VIADD R3, R3, 0x10 ;  /* 0x0000001003037836 */ /* 0x000fc80000000000 */
[C---:B------:R-:W-:Y:S02]  /*a1f0*/  IMAD R7, R0.reuse, 0x8, R3 ;  /* 0x0000000800077824 */ /* 0x040fe400078e0203 */
[----:B------:R-:W-:Y:S02]  /*a200*/  VIADD R0, R0, 0x1 ;  /* 0x0000000100007836 */ /* 0x000fe40000000000 */
[----:B------:R-:W0:Y:S03]  /*a210*/  SYNCS.PHASECHK.TRANS64.TRYWAIT P0, [R7+URZ], R2 ;  /* 0x00000002070075a7 */ /* 0x000e26000800017f */
[----:B------:R-:W-:-:S04]  /*a220*/  ISETP.NE.AND P1, PT, R0, 0x2, PT ;  /* 0x000000020000780c */ /* 0x000fc80003f25270 */
[----:B------:R-:W-:Y:S02]  /*a230*/  SEL R5, RZ, 0x1, P1 ;  /* 0x00000001ff057807 */ /* 0x000fe40000800000 */
[----:B------:R-:W-:Y:S02]  /*a240*/  SEL R0, R0, RZ, P1 ;  /* 0x000000ff00007207 */ /* 0x000fe40000800000 */
[----:B------:R-:W-:Y:S01]  /*a250*/  LOP3.LUT R5, R8, R5, RZ, 0x3c, !PT ;  /* 0x0000000508057212 */ /* 0x000fe200078e3cff */
[----:B0-----:R-:W-:Y:S06]  /*a260*/  @!P0 BRA `(.L_x_311) ;  /* 0x0000000000c88947 */ /* 0x001fec0003800000 */
.L_x_322:
[----:B------:R-:W-:Y:S01]  /*a270*/  IMAD R3, R0, 0x8, R3 ;  /* 0x0000000800037824 */ /* 0x000fe200078e0203 */
[----:B------:R-:W-:-:S07]  /*a280*/  SHF.L.U32 R0, R5, 0x1f, RZ ;  /* 0x0000001f05007819 */ /* 0x000fce00000006ff */
.L_x_312:
[----:B-1----:R1:W2:Y:S02]  /*a290*/  SYNCS.PHASECHK.TRANS64.TRYWAIT P0, [R3+URZ], R0 ;  /* 0x00000000030075a7 */ /* 0x0022a4000800017f */
[----:B--2---:R-:W-:Y:S05]  /*a2a0*/  @!P0 NANOSLEEP.SYNCS 0x989680 ;  /* 0x009896800000895d */ /* 0x004fea0003900000 */
[----:B------:R-:W2:Y:S02]  /*a2b0*/  @!P0 SYNCS.PHASECHK.TRANS64 P0, [R3+URZ], R0 ;  /* 0x00000000030085a7 */ /* 0x000ea4000800007f */
[----:B--2---:R-:W-:Y:S05]  /*a2c0*/  @!P0 BRA `(.L_x_312) ;  /* 0xfffffffc00f08947 */ /* 0x004fea000383ffff */
.L_x_309:
[----:B------:R-:W-:Y:S05]  /*a2d0*/  BSYNC B0 ;  /* 0x0000000000007941 */ /* 0x000fea0003800000 */
.L_x_308:
[----:B------:R-:W-:Y:S05]  /*a2e0*/  EXIT ;  /* 0x000000000000794d */ /* 0x000fea0003800000 */
.L_x_18:
[----:B0-----:R0:W1:Y:S02]  /*a2f0*/  SYNCS.PHASECHK.TRANS64.TRYWAIT P0, [R158+URZ], R3 ;  /* 0x000000039e0075a7 */ /* 0x001064000800017f */
[----:B-1----:R-:W-:Y:S05]  /*a300*/  @!P0 NANOSLEEP.SYNCS 0x989680 ;  /* 0x009896800000895d */ /* 0x002fea0003900000 */
[----:B------:R-:W1:Y:S02]  /*a310*/  @!P0 SYNCS.PHASECHK.TRANS64 P0, [R158+URZ], R3 ;  /* 0x000000039e0085a7 */ /* 0x000e64000800007f */
[----:B-1----:R-:W-:Y:S05]  /*a320*/  @!P0 BRA `(.L_x_18) ;  /* 0xfffffffc00f08947 */ /* 0x002fea000383ffff */
[----:B------:R-:W-:Y:S05]  /*a330*/  BRA `(.L_x_313) ;  /* 0xffffff7000f87947 */ /* 0x000fea000383ffff */
.L_x_23:
[----:B-1----:R1:W2:Y:S02]  /*a340*/  SYNCS.PHASECHK.TRANS64.TRYWAIT P1, [R3+URZ], R0 ;  /* 0x00000000030075a7 */ /* 0x0022a4000802017f */
[----:B--2---:R-:W-:Y:S05]  /*a350*/  @!P1 NANOSLEEP.SYNCS 0x989680 ;  /* 0x009896800000995d */ /* 0x004fea0003900000 */
[----:B------:R-:W2:Y:S02]  /*a360*/  @!P1 SYNCS.PHASECHK.TRANS64 P1, [R3+URZ], R0 ;  /* 0x00000000030095a7 */ /* 0x000ea4000802007f */
[----:B--2---:R-:W-:Y:S05]  /*a370*/  @!P1 BRA `(.L_x_23) ;  /* 0xfffffffc00f09947 */ /* 0x004fea000383ffff */
[----:B------:R-:W-:Y:S05]  /*a380*/  BRA `(.L_x_22) ;  /* 0xffffff7400687947 */ /* 0x000fea000383ffff */
.L_x_28:
[----:B-1----:R-:W-:-:S04]  /*a390*/  IMAD.U32 R5, RZ, RZ, UR7 ;  /* 0x00000007ff057e24 */ /* 0x002fc8000f8e00ff */
[----:B------:R1:W2:Y:S03]  /*a3a0*/  SYNCS.PHASECHK.TRANS64.TRYWAIT P1, [R5+URZ], R4 ;  /* 0x00000004050075a7 */ /* 0x0002a6000802017f */
[----:B--2---:R-:W-:Y:S05]  /*a3b0*/  @!P1 NANOSLEEP.SYNCS 0x989680 ;  /* 0x009896800000995d */ /* 0x004fea0003900000 */
[----:B------:R-:W2:Y:S02]  /*a3c0*/  @!P1 SYNCS.PHASECHK.TRANS64 P1, [R5+URZ], R4 ;  /* 0x00000004050095a7 */ /* 0x000ea4000802007f */
[----:B--2---:R-:W-:Y:S05]  /*a3d0*/  @!P1 BRA `(.L_x_28) ;  /* 0xfffffffc00ec9947 */ /* 0x004fea000383ffff */
[----:B------:R-:W-:Y:S05]  /*a3e0*/  BRA `(.L_x_27) ;  /* 0xffffff7800c47947 */ /* 0x000fea000383ffff */
.L_x_34:
[----:B0-----:R0:W1:Y:S02]  /*a3f0*/  SYNCS.PHASECHK.TRANS64.TRYWAIT P0, [R158+URZ+0x10], R3 ;  /* 0x000010039e0075a7 */ /* 0x001064000800017f */
[----:B-1----:R-:W-:Y:S05]  /*a400*/  @!P0 NANOSLEEP.SYNCS 0x989680 ;  /* 0x009896800000895d */ /* 0x002fea0003900000 */
[----:B------:R-:W1:Y:S02]  /*a410*/  @!P0 SYNCS.PHASECHK.TRANS64 P0, [R158+URZ+0x10], R3 ;  /* 0x000010039e0085a7 */ /* 0x000e64000800007f */
[----:B-1----:R-:W-:Y:S05]  /*a420*/  @!P0 BRA `(.L_x_34) ;  /* 0xfffffffc00f08947 */ /* 0x002fea000383ffff */
[----:B------:R-:W-:Y:S05]  /*a430*/  BRA `(.L_x_314) ;  /* 0xffffff8000a47947 */ /* 0x000fea000383ffff */
.L_x_295:
[----:B------:R-:W-:Y:S01]  /*a440*/  BSSY B1, `(.L_x_315) ;  /* 0x0000006000017945 */ /* 0x000fe20003800000 */
[----:B------:R-:W-:-:S07]  /*a450*/  IMAD.MOV.U32 R15, RZ, RZ, -0x1 ;  /* 0xffffffffff0f7424 */ /* 0x000fce00078e00ff */
[----:B------:R-:W-:Y:S05]  /*a460*/  WARPSYNC.COLLECTIVE R15, `(.L_x_316) ;  /* 0x000000000f0c7348 */ /* 0x000fea0003c00000 */
[----:B------:R-:W-:Y:S02]  /*a470*/  ELECT P6, UR62, PT ;  /* 0x00000000003e782f */ /* 0x000fe400038c0000 */
[----:B------:R-:W-:Y:S01]  /*a480*/  MOV R14, UR62 ;  /* 0x0000003e000e7c02 */ /* 0x000fe20008000f00 */
[----:B------:R-:W-:Y:S10]  /*a490*/  ENDCOLLECTIVE ;  /* 0x000000000000791b */ /* 0x000ff40003800000 */
.L_x_316:
[----:B------:R-:W-:Y:S05]  /*a4a0*/  BSYNC B1 ;  /* 0x0000000000017941 */ /* 0x000fea0003800000 */
.L_x_315:
[----:B------:R-:W-:Y:S05]  /*a4b0*/  BRA `(.L_x_317) ;  /* 0xfffffff000087947 */ /* 0x000fea000383ffff */
.L_x_298:
[----:B0-----:R0:W1:Y:S02]  /*a4c0*/  SYNCS.PHASECHK.TRANS64.TRYWAIT P1, [R12+URZ+0x10], R3 ;  /* 0x000010030c0075a7 */ /* 0x001064000802017f */
[----:B-1----:R-:W-:Y:S05]  /*a4d0*/  @!P1 NANOSLEEP.SYNCS 0x989680 ;  /* 0x009896800000995d */ /* 0x002fea0003900000 */
[----:B------:R-:W1:Y:S02]  /*a4e0*/  @!P1 SYNCS.PHASECHK.TRANS64 P1, [R12+URZ+0x10], R3 ;  /* 0x000010030c0095a7 */ /* 0x000e64000802007f */
[----:B-1----:R-:W-:Y:S05]  /*a4f0*/  @!P1 BRA `(.L_x_298) ;  /* 0xfffffffc00f09947 */ /* 0x002fea000383ffff */
[----:B------:R-:W-:Y:S05]  /*a500*/  BRA `(.L_x_318) ;  /* 0xfffffff000447947 */ /* 0x000fea000383ffff */
.L_x_307:
[----:B------:R-:W-:Y:S01]  /*a510*/  BSSY B0, `(.L_x_319) ;  /* 0x0000006000007945 */ /* 0x000fe20003800000 */
[----:B------:R-:W-:-:S07]  /*a520*/  IMAD.MOV.U32 R15, RZ, RZ, -0x1 ;  /* 0xffffffffff0f7424 */ /* 0x000fce00078e00ff */
[----:B------:R-:W-:Y:S05]  /*a530*/  WARPSYNC.COLLECTIVE R15, `(.L_x_320) ;  /* 0x000000000f0c7348 */ /* 0x000fea0003c00000 */
[----:B------:R-:W-:Y:S02]  /*a540*/  ELECT P6, UR62, PT ;  /* 0x00000000003e782f */ /* 0x000fe400038c0000 */
[----:B------:R-:W-:Y:S01]  /*a550*/  MOV R14, UR62 ;  /* 0x0000003e000e7c02 */ /* 0x000fe20008000f00 */
[----:B------:R-:W-:Y:S10]  /*a560*/  ENDCOLLECTIVE ;  /* 0x000000000000791b */ /* 0x000ff40003800000 */
.L_x_320:
[----:B------:R-:W-:Y:S05]  /*a570*/  BSYNC B0 ;  /* 0x0000000000007941 */ /* 0x000fea0003800000 */
.L_x_319:
[----:B------:R-:W-:Y:S05]  /*a580*/  BRA `(.L_x_321) ;  /* 0xfffffff800e87947 */ /* 0x000fea000383ffff */
.L_x_311:
[----:B0-----:R0:W1:Y:S02]  /*a590*/  SYNCS.PHASECHK.TRANS64.TRYWAIT P0, [R7+URZ], R2 ;  /* 0x00000002070075a7 */ /* 0x001064000800017f */
[----:B-1----:R-:W-:Y:S05]  /*a5a0*/  @!P0 NANOSLEEP.SYNCS 0x989680 ;  /* 0x009896800000895d */ /* 0x002fea0003900000 */
[----:B------:R-:W1:Y:S02]  /*a5b0*/  @!P0 SYNCS.PHASECHK.TRANS64 P0, [R7+URZ], R2 ;  /* 0x00000002070085a7 */ /* 0x000e64000800007f */
[----:B-1----:R-:W-:Y:S05]  /*a5c0*/  @!P0 BRA `(.L_x_311) ;  /* 0xfffffffc00f08947 */ /* 0x002fea000383ffff */
[----:B------:R-:W-:Y:S05]  /*a5d0*/  BRA `(.L_x_322) ;  /* 0xfffffffc00247947 */ /* 0x000fea000383ffff */
.L_x_323:
[----:B------:R-:W-:-:S00]  /*a5e0*/  BRA `(.L_x_323) ;  /* 0xfffffffc00fc7947 */ /* 0x000fc0000383ffff */
[----:B------:R-:W-:-:S00]  /*a5f0*/  NOP ;  /* 0x0000000000007918 */ /* 0x000fc00000000000 */
        /* <DEDUP_REMOVED lines=8> */
.L_x_324:


//--------------------- .nv.global.init           --------------------------
	.section	.nv.global.init,"aw",@progbits
.nv.global.init:
	.type		$str$22,@object
	.size		$str$22,($str$23 - $str$22)
$str$22:
        /*0000*/ 	.byte	0x6b, 0x5f, 0x74, 0x69, 0x6c, 0x65, 0x5f, 0x63, 0x6f, 0x75, 0x6e, 0x74, 0x20, 0x3e, 0x3d, 0x20
        /*0010*/ 	.byte	0x31, 0x00
	.type		$str$23,@object
	.size		$str$23,(__unnamed_1 - $str$23)
$str$23:
        /*0012*/ 	.byte	0x2f, 0x74, 0x6d, 0x70, 0x2f, 0x63, 0x75, 0x74, 0x6c, 0x61, 0x73, 0x73, 0x5f, 0x73, 0x77, 0x65
        /*0022*/ 	.byte	0x65, 0x70, 0x5f, 0x73, 0x72, 0x63, 0x2f, 0x69, 0x6e, 0x63, 0x6c, 0x75, 0x64, 0x65, 0x2f, 0x63
        /*0032*/ 	.byte	0x75, 0x74, 0x6c, 0x61, 0x73, 0x73, 0x2f, 0x67, 0x65, 0x6d, 0x6d, 0x2f, 0x63, 0x6f, 0x6c, 0x6c
        /*0042*/ 	.byte	0x65, 0x63, 0x74, 0x69, 0x76, 0x65, 0x2f, 0x73, 0x6d, 0x39, 0x30, 0x5f, 0x6d, 0x6d, 0x61, 0x5f
        /*0052*/ 	.byte	0x74, 0x6d, 0x61, 0x5f, 0x67, 0x6d, 0x6d, 0x61, 0x5f, 0x73, 0x73, 0x5f, 0x77, 0x61, 0x72, 0x70
        /*0062*/ 	.byte	0x73, 0x70, 0x65, 0x63, 0x69, 0x61, 0x6c, 0x69, 0x7a, 0x65, 0x64, 0x2e, 0x68, 0x70, 0x70, 0x00
	.type		__unnamed_1,@object
	.size		__unnamed_1,(.L_0 - __unnamed_1)
__unnamed_1:
        /*0072*/ 	.byte	0x76, 0x6f, 0x69, 0x64, 0x20, 0x63, 0x75, 0x74, 0x6c, 0x61, 0x73, 0x73, 0x3a, 0x3a, 0x67, 0x65
        /* <DEDUP_REMOVED lines=175> */
        /*0b72*/ 	.byte	0x69, 0x64, 0x65, 0x6e, 0x74, 0x69, 0x74, 0x79, 0x5d, 0x00
.L_0:


//--------------------- .nv.shared._ZN7cutlass13device_kernelINS_4gemm6kernel13GemmUniversalIN4cute5tupleIJiiiiEEENS1_10collective13CollectiveMmaINS1_34MainloopSm90TmaGmmaWarpSpecializedILi2ENS5_IJNS4_1CILi1EEENSA_ILi4EEESB_EEENS1_32KernelTmaWarpSpecializedPingpongEEENS5_IJNSA_ILi64EEENSA_ILi256EEESG_EEEfNS5_IJlSB_lEEEfSJ_NS4_8TiledMMAINS4_8MMA_AtomIJNS4_4SM904GMMA30MMA_64x256x8_F32TF32TF32_SS_TNILNSN_7ScaleInE1ELSP_1EEEEEENS4_6LayoutINS5_IJSB_SB_SB_EEENS5_IJNSA_ILi0EEESU_SU_EEEEENS5_IJNS4_10UnderscoreESX_SX_EEEEENS4_23SM90_TMA_LOAD_MULTICASTENS4_14ComposedLayoutINS4_7SwizzleILi3ELi4ELi3EEENS4_18smem_ptr_flag_bitsILi32EEENSS_INS5_IJNSA_ILi8EEENSA_ILi32EEEEEENS5_IJS17_SB_EEEEEEEvNS4_8identityENS4_13SM90_TMA_LOADES1B_vS1C_EENS_8epilogue10collective6detail29Sm90TmaWarpSpecializedAdapterINS1G_15DefaultEpilogueIfSJ_SJ_NS1F_6thread17LinearCombinationIfLi1EffLNS1K_9ScaleType4KindE0ELNS_15FloatRoundStyleE2EfEENS1_15EpilogueDefaultEEEEEvvEEEEvNT_6ParamsE --------------------------
	.section	.nv.shared._ZN7cutlass13device_kernelINS_4gemm6kernel13GemmUniversalIN4cute5tupleIJiiiiEEENS1_10collective13CollectiveMmaINS1_34MainloopSm90TmaGmmaWarpSpecializedILi2ENS5_IJNS4_1CILi1EEENSA_ILi4EEESB_EEENS1_32KernelTmaWarpSpecializedPingpongEEENS5_IJNSA_ILi64EEENSA_ILi256EEESG_EEEfNS5_IJlSB_lEEEfSJ_NS4_8TiledMMAINS4_8MMA_AtomIJNS4_4SM904GMMA30MMA_64x256x8_F32TF32TF32_SS_TNILNSN_7ScaleInE1ELSP_1EEEEEENS4_6LayoutINS5_IJSB_SB_SB_EEENS5_IJNSA_ILi0EEESU_SU_EEEEENS5_IJNS4_10UnderscoreESX_SX_EEEEENS4_23SM90_TMA_LOAD_MULTICASTENS4_14ComposedLayoutINS4_7SwizzleILi3ELi4ELi3EEENS4_18smem_ptr_flag_bitsILi32EEENSS_INS5_IJNSA_ILi8EEENSA_ILi32EEEEEENS5_IJS17_SB_EEEEEEEvNS4_8identityENS4_13SM90_TMA_LOADES1B_vS1C_EENS_8epilogue10collective6detail29Sm90TmaWarpSpecializedAdapterINS1G_15DefaultEpilogueIfSJ_SJ_NS1F_6thread17LinearCombinationIfLi1EffLNS1K_9ScaleType4KindE0ELNS_15FloatRoundStyleE2EfEENS1_15EpilogueDefaultEEEEEvvEEEEvNT_6ParamsE,"aw",@nobits
	.sectionflags	@""
	.align	16
	.zero		1024


//--------------------- .nv.shared.reserved.0     --------------------------
	.section	.nv.shared.reserved.0,"aw",@nobits
	.weak		__nv_reservedSMEM_offset_0_alias
	.size		__nv_reservedSMEM_offset_0_alias, 0, 0
	.other		__nv_reservedSMEM_offset_0_alias,@"STO_CUDA_RESERVED_SHARED STV_DEFAULT"
__nv_reservedSMEM_offset_0_alias:
	.zero		0


//--------------------- .nv.global                --------------------------
	.section	.nv.global,"aw",@nobits
.nv.global:
	.type		_ZN40_INTERNAL_5cbec034_4_k_cu_113eb342_275304cute1_E,@object
	.size		_ZN40_INTERNAL_5cbec034_4_k_cu_113eb342_275304cute1_E,(_ZN40_INTERNAL_5cbec034_4_k_cu_113eb342_275304cuda3std3__45__cpo6cbeginE - _ZN40_INTERNAL_5cbec034_4_k_cu_113eb342_275304cute1_E)
_ZN40_INTERNAL_5cbec034_4_k_cu_113eb342_275304cute1_E:
	.zero		1
	.type		_ZN40_INTERNAL_5cbec034_4_k_cu_113eb342_275304cuda3std3__45__cpo6cbeginE,@object
	.size		_ZN40_INTERNAL_5cbec034_4_k_cu_113eb342_275304cuda3std3__45__cpo6cbeginE,(_ZN40_INTERNAL_5cbec034_4_k_cu_113eb342_275304cuda3std3__48in_placeE - _ZN40_INTERNAL_5cbec034_4_k_cu_113eb342_275304cuda3std3__45__cpo6cbeginE)
_ZN40_INTERNAL_5cbec034_4_k_cu_113eb342_275304cuda3std3__45__cpo6cbeginE:
	.zero		1
	.type		_ZN40_INTERNAL_5cbec034_4_k_cu_113eb342_275304cuda3std3__48in_placeE,@object
	.size		_ZN40_INTERNAL_5cbec034_4_k_cu_113eb342_275304cuda3std3__48in_placeE,(_ZN40_INTERNAL_5cbec034_4_k_cu_113eb342_275304cuda3std6ranges3__45__cpo9iter_moveE - _ZN40_INTERNAL_5cbec034_4_k_cu_113eb342_275304cuda3std3__48in_placeE)
_ZN40_INTERNAL_5cbec034_4_k_cu_113eb342_275304cuda3std3__48in_placeE:
	.zero		1
	.type		_ZN40_INTERNAL_5cbec034_4_k_cu_113eb342_275304cuda3std6ranges3__45__cpo9iter_moveE,@object
	.size		_ZN40_INTERNAL_5cbec034_4_k_cu_113eb342_275304cuda3std6ranges3__45__cpo9iter_moveE,(_ZN40_INTERNAL_5cbec034_4_k_cu_113eb342_275304cuda3std3__45__cpo5beginE - _ZN40_INTERNAL_5cbec034_4_k_cu_113eb342_275304cuda3std6ranges3__45__cpo9iter_moveE)
_ZN40_INTERNAL_5cbec034_4_k_cu_113eb342_275304cuda3std6ranges3__45__cpo9iter_moveE:
	.zero		1
	.type		_ZN40_INTERNAL_5cbec034_4_k_cu_113eb342_275304cuda3std3__45__cpo5beginE,@object
	.size		_ZN40_INTERNAL_5cbec034_4_k_cu_113eb342_275304cuda3std3__45__cpo5beginE,(_ZN40_INTERNAL_5cbec034_4_k_cu_113eb342_275304cuda3std3__442_GLOBAL__N__5cbec034_4_k_cu_113eb342_275306ignoreE - _ZN40_INTERNAL_5cbec034_4_k_cu_113eb342_275304cuda3std3__45__cpo5beginE)
_ZN40_INTERNAL_5cbec034_4_k_cu_113eb342_275304cuda3std3__45__cpo5beginE:
	.zero		1
	.type		_ZN40_INTERNAL_5cbec034_4_k_cu_113eb342_275304cuda3std3__442_GLOBAL__N__5cbec034_4_k_cu_113eb342_275306ignoreE,@object
	.size		_ZN40_INTERNAL_5cbec034_4_k_cu_113eb342_275304cuda3std3__442_GLOBAL__N__5cbec034_4_k_cu_113eb342_275306ignoreE,(_ZN40_INTERNAL_5cbec034_4_k_cu_113eb342_275304cute7productE - _ZN40_INTERNAL_5cbec034_4_k_cu_113eb342_275304cuda3std3__442_GLOBAL__N__5cbec034_4_k_cu_113eb342_275306ignoreE)
_ZN40_INTERNAL_5cbec034_4_k_cu_113eb342_275304cuda3std3__442_GLOBAL__N__5cbec034_4_k_cu_113eb342_275306ignoreE:
	.zero		1
	.type		_ZN40_INTERNAL_5cbec034_4_k_cu_113eb342_275304cute7productE,@object
	.size		_ZN40_INTERNAL_5cbec034_4_k_cu_113eb342_275304cute7productE,(_ZN40_INTERNAL_5cbec034_4_k_cu_113eb342_275304cuda3std3__45__cpo3endE - _ZN40_INTERNAL_5cbec034_4_k_cu_113eb342_275304cute7productE)
_ZN40_INTERNAL_5cbec034_4_k_cu_113eb342_275304cute7productE:
	.zero		1
	.type		_ZN40_INTERNAL_5cbec034_4_k_cu_113eb342_275304cuda3std3__45__cpo3endE,@object
	.size		_ZN40_INTERNAL_5cbec034_4_k_cu_113eb342_275304cuda3std3__45__cpo3endE,(_ZN40_INTERNAL_5cbec034_4_k_cu_113eb342_275304cuda3std3__419piecewise_constructE - _ZN40_INTERNAL_5cbec034_4_k_cu_113eb342_275304cuda3std3__45__cpo3endE)
_ZN40_INTERNAL_5cbec034_4_k_cu_113eb342_275304cuda3std3__45__cpo3endE:
	.zero		1
	.type		_ZN40_INTERNAL_5cbec034_4_k_cu_113eb342_275304cuda3std3__419piecewise_constructE,@object
	.size		_ZN40_INTERNAL_5cbec034_4_k_cu_113eb342_275304cuda3std3__419piecewise_constructE,(_ZN40_INTERNAL_5cbec034_4_k_cu_113eb342_275304cuda3std3__45__cpo4cendE - _ZN40_INTERNAL_5cbec034_4_k_cu_113eb342_275304cuda3std3__419piecewise_constructE)
_ZN40_INTERNAL_5cbec034_4_k_cu_113eb342_275304cuda3std3__419piecewise_constructE:
	.zero		1
	.type		_ZN40_INTERNAL_5cbec034_4_k_cu_113eb342_275304cuda3std3__45__cpo4cendE,@object
	.size		_ZN40_INTERNAL_5cbec034_4_k_cu_113eb342_275304cuda3std3__45__cpo4cendE,(_ZN40_INTERNAL_5cbec034_4_k_cu_113eb342_275304cuda3std6ranges3__45__cpo4swapE - _ZN40_INTERNAL_5cbec034_4_k_cu_113eb342_275304cuda3std3__45__cpo4cendE)
_ZN40_INTERNAL_5cbec034_4_k_cu_113eb342_275304cuda3std3__45__cpo4cendE:
	.zero		1
	.type		_ZN40_INTERNAL_5cbec034_4_k_cu_113eb342_275304cuda3std6ranges3__45__cpo4swapE,@object
	.size		_ZN40_INTERNAL_5cbec034_4_k_cu_113eb342_275304cuda3std6ranges3__45__cpo4swapE,(.L_8 - _ZN40_INTERNAL_5cbec034_4_k_cu_113eb342_275304cuda3std6ranges3__45__cpo4swapE)
_ZN40_INTERNAL_5cbec034_4_k_cu_113eb342_275304cuda3std6ranges3__45__cpo4swapE:
	.zero		1
.L_8:


//--------------------- .nv.constant0._ZN7cutlass13device_kernelINS_4gemm6kernel13GemmUniversalIN4cute5tupleIJiiiiEEENS1_10collective13CollectiveMmaINS1_34MainloopSm90TmaGmmaWarpSpecializedILi2ENS5_IJNS4_1CILi1EEENSA_ILi4EEESB_EEENS1_32KernelTmaWarpSpecializedPingpongEEENS5_IJNSA_ILi64EEENSA_ILi256EEESG_EEEfNS5_IJlSB_lEEEfSJ_NS4_8TiledMMAINS4_8MMA_AtomIJNS4_4SM904GMMA30MMA_64x256x8_F32TF32TF32_SS_TNILNSN_7ScaleInE1ELSP_1EEEEEENS4_6LayoutINS5_IJSB_SB_SB_EEENS5_IJNSA_ILi0EEESU_SU_EEEEENS5_IJNS4_10UnderscoreESX_SX_EEEEENS4_23SM90_TMA_LOAD_MULTICASTENS4_14ComposedLayoutINS4_7SwizzleILi3ELi4ELi3EEENS4_18smem_ptr_flag_bitsILi32EEENSS_INS5_IJNSA_ILi8EEENSA_ILi32EEEEEENS5_IJS17_SB_EEEEEEEvNS4_8identityENS4_13SM90_TMA_LOADES1B_vS1C_EENS_8epilogue10collective6detail29Sm90TmaWarpSpecializedAdapterINS1G_15DefaultEpilogueIfSJ_SJ_NS1F_6thread17LinearCombinationIfLi1EffLNS1K_9ScaleType4KindE0ELNS_15FloatRoundStyleE2EfEENS1_15EpilogueDefaultEEEEEvvEEEEvNT_6ParamsE --------------------------
	.section	.nv.constant0._ZN7cutlass13device_kernelINS_4gemm6kernel13GemmUniversalIN4cute5tupleIJiiiiEEENS1_10collective13CollectiveMmaINS1_34MainloopSm90TmaGmmaWarpSpecializedILi2ENS5_IJNS4_1CILi1EEENSA_ILi4EEESB_EEENS1_32KernelTmaWarpSpecializedPingpongEEENS5_IJNSA_ILi64EEENSA_ILi256EEESG_EEEfNS5_IJlSB_lEEEfSJ_NS4_8TiledMMAINS4_8MMA_AtomIJNS4_4SM904GMMA30MMA_64x256x8_F32TF32TF32_SS_TNILNSN_7ScaleInE1ELSP_1EEEEEENS4_6LayoutINS5_IJSB_SB_SB_EEENS5_IJNSA_ILi0EEESU_SU_EEEEENS5_IJNS4_10UnderscoreESX_SX_EEEEENS4_23SM90_TMA_LOAD_MULTICASTENS4_14ComposedLayoutINS4_7SwizzleILi3ELi4ELi3EEENS4_18smem_ptr_flag_bitsILi32EEENSS_INS5_IJNSA_ILi8EEENSA_ILi32EEEEEENS5_IJS17_SB_EEEEEEEvNS4_8identityENS4_13SM90_TMA_LOADES1B_vS1C_EENS_8epilogue10collective6detail29Sm90TmaWarpSpecializedAdapterINS1G_15DefaultEpilogueIfSJ_SJ_NS1F_6thread17LinearCombinationIfLi1EffLNS1K_9ScaleType4KindE0ELNS_15FloatRoundStyleE2EfEENS1_15EpilogueDefaultEEEEEvvEEEEvNT_6ParamsE,"a",@progbits
	.sectionflags	@""
	.align	4
.nv.constant0._ZN7cutlass13device_kernelINS_4gemm6kernel13GemmUniversalIN4cute5tupleIJiiiiEEENS1_10collective13CollectiveMmaINS1_34MainloopSm90TmaGmmaWarpSpecializedILi2ENS5_IJNS4_1CILi1EEENSA_ILi4EEESB_EEENS1_32KernelTmaWarpSpecializedPingpongEEENS5_IJNSA_ILi64EEENSA_ILi256EEESG_EEEfNS5_IJlSB_lEEEfSJ_NS4_8TiledMMAINS4_8MMA_AtomIJNS4_4SM904GMMA30MMA_64x256x8_F32TF32TF32_SS_TNILNSN_7ScaleInE1ELSP_1EEEEEENS4_6LayoutINS5_IJSB_SB_SB_EEENS5_IJNSA_ILi0EEESU_SU_EEEEENS5_IJNS4_10UnderscoreESX_SX_EEEEENS4_23SM90_TMA_LOAD_MULTICASTENS4_14ComposedLayoutINS4_7SwizzleILi3ELi4ELi3EEENS4_18smem_ptr_flag_bitsILi32EEENSS_INS5_IJNSA_ILi8EEENSA_ILi32EEEEEENS5_IJS17_SB_EEEEEEEvNS4_8identityENS4_13SM90_TMA_LOADES1B_vS1C_EENS_8epilogue10collective6detail29Sm90TmaWarpSpecializedAdapterINS1G_15DefaultEpilogueIfSJ_SJ_NS1F_6thread17LinearCombinationIfLi1EffLNS1K_9ScaleType4KindE0ELNS_15FloatRoundStyleE2EfEENS1_15EpilogueDefaultEEEEEvvEEEEvNT_6ParamsE:
	.zero		1664


//--------------------- SYMBOLS --------------------------

	.type		.nv.reservedSmem.offset0,@object
	.size		.nv.reservedSmem.offset0,0x4
	.type		__assertfail,@function
